	.target	sm_90a

	.elftype	@"ET_EXEC"


//--------------------- .note.nv.tkinfo           --------------------------
	.section	.note.nv.tkinfo,"",@"SHT_NOTE"
	.sectionflags	@"SHF_NOTE_NV_TKINFO"
	.tkinfo
        /*0018*/ 	.word	0x00000002
        /*0030*/ 	.string	""
        /*0030*/ 	.string	"ptxas"
        /*0030*/ 	.string	"Cuda compilation tools, release 13.0, V13.0.88"
        /*0030*/ 	.string	"Build cuda_13.0.r13.0/compiler.36424714_0"
        /*0030*/ 	.string	"-arch sm_90a -m 64 "



//--------------------- .note.nv.cuinfo           --------------------------
	.section	.note.nv.cuinfo,"",@"SHT_NOTE"
	.sectionflags	@"SHF_NOTE_NV_CUINFO"
        /*0018*/ 	.short	0x0002
        /*001a*/ 	.short	0x005a
        /*001c*/ 	.short	0x0082
	.zero		2


//--------------------- .nv.info                  --------------------------
	.section	.nv.info,"",@"SHT_CUDA_INFO"
	.align	4


	//----- nvinfo : EIATTR_REGCOUNT
	.align		4
        /*0000*/ 	.byte	0x04, 0x2f
        /*0002*/ 	.short	(.L_15 - .L_14)
	.align		4
.L_14:
        /*0004*/ 	.word	index@(_ZN7cutlass13device_kernelINS_4gemm6kernel13GemmUniversalIN4cute5tupleIJiiiiEEENS1_10collective13CollectiveMmaINS1_34MainloopSm90TmaGmmaWarpSpecializedILi5ENS5_IJNS4_1CILi1EEENSA_ILi8EEESB_EEENS1_35KernelTmaWarpSpecializedCooperativeEEENS5_IJNSA_ILi128EEESG_NSA_ILi64EEEEEENS_6half_tENS5_IJSB_llEEESJ_NS5_IJlSB_lEEENS4_8TiledMMAINS4_8MMA_AtomIJNS4_4SM904GMMA26MMA_64x128x16_F32F16F16_SSILNSP_5MajorE1ELSR_0ELNSP_7ScaleInE1ELSS_1EEEEEENS4_6LayoutINS5_IJNSA_ILi2EEESB_SB_EEENS5_IJSB_NSA_ILi0EEESY_EEEEENS5_IJNS4_10UnderscoreES11_S11_EEEEENS4_23SM90_TMA_LOAD_MULTICASTENS4_14ComposedLayoutINS4_7SwizzleILi3ELi4ELi3EEENS4_18smem_ptr_flag_bitsILi16EEENSV_INS5_IJSH_SC_EEENS5_IJSB_SH_EEEEEEEvNS4_8identityENS4_13SM90_TMA_LOADENS15_IS17_S19_NSV_INS5_IJSC_SH_EEENS5_IJSH_SB_EEEEEEEvS1E_EENS_8epilogue10collective6detail29Sm90TmaWarpSpecializedAdapterINS1M_15DefaultEpilogueISJ_SL_SL_NS1L_6thread17LinearCombinationISJ_Li1EffLNS1Q_9ScaleType4KindE0ELNS_15FloatRoundStyleE2ESJ_EENS1_15EpilogueDefaultEEEEEvvEEEEvNT_6ParamsE)
        /*0008*/ 	.word	0x000000a8


	//----- nvinfo : EIATTR_FRAME_SIZE
	.align		4
.L_15:
        /*000c*/ 	.byte	0x04, 0x11
        /*000e*/ 	.short	(.L_17 - .L_16)
	.align		4
.L_16:
        /*0010*/ 	.word	index@(_ZN7cutlass13device_kernelINS_4gemm6kernel13GemmUniversalIN4cute5tupleIJiiiiEEENS1_10collective13CollectiveMmaINS1_34MainloopSm90TmaGmmaWarpSpecializedILi5ENS5_IJNS4_1CILi1EEENSA_ILi8EEESB_EEENS1_35KernelTmaWarpSpecializedCooperativeEEENS5_IJNSA_ILi128EEESG_NSA_ILi64EEEEEENS_6half_tENS5_IJSB_llEEESJ_NS5_IJlSB_lEEENS4_8TiledMMAINS4_8MMA_AtomIJNS4_4SM904GMMA26MMA_64x128x16_F32F16F16_SSILNSP_5MajorE1ELSR_0ELNSP_7ScaleInE1ELSS_1EEEEEENS4_6LayoutINS5_IJNSA_ILi2EEESB_SB_EEENS5_IJSB_NSA_ILi0EEESY_EEEEENS5_IJNS4_10UnderscoreES11_S11_EEEEENS4_23SM90_TMA_LOAD_MULTICASTENS4_14ComposedLayoutINS4_7SwizzleILi3ELi4ELi3EEENS4_18smem_ptr_flag_bitsILi16EEENSV_INS5_IJSH_SC_EEENS5_IJSB_SH_EEEEEEEvNS4_8identityENS4_13SM90_TMA_LOADENS15_IS17_S19_NSV_INS5_IJSC_SH_EEENS5_IJSH_SB_EEEEEEEvS1E_EENS_8epilogue10collective6detail29Sm90TmaWarpSpecializedAdapterINS1M_15DefaultEpilogueISJ_SL_SL_NS1L_6thread17LinearCombinationISJ_Li1EffLNS1Q_9ScaleType4KindE0ELNS_15FloatRoundStyleE2ESJ_EENS1_15EpilogueDefaultEEEEEvvEEEEvNT_6ParamsE)
        /*0014*/ 	.word	0x00000000


	//----- nvinfo : EIATTR_MIN_STACK_SIZE
	.align		4
.L_17:
        /*0018*/ 	.byte	0x04, 0x12
        /*001a*/ 	.short	(.L_19 - .L_18)
	.align		4
.L_18:
        /*001c*/ 	.word	index@(_ZN7cutlass13device_kernelINS_4gemm6kernel13GemmUniversalIN4cute5tupleIJiiiiEEENS1_10collective13CollectiveMmaINS1_34MainloopSm90TmaGmmaWarpSpecializedILi5ENS5_IJNS4_1CILi1EEENSA_ILi8EEESB_EEENS1_35KernelTmaWarpSpecializedCooperativeEEENS5_IJNSA_ILi128EEESG_NSA_ILi64EEEEEENS_6half_tENS5_IJSB_llEEESJ_NS5_IJlSB_lEEENS4_8TiledMMAINS4_8MMA_AtomIJNS4_4SM904GMMA26MMA_64x128x16_F32F16F16_SSILNSP_5MajorE1ELSR_0ELNSP_7ScaleInE1ELSS_1EEEEEENS4_6LayoutINS5_IJNSA_ILi2EEESB_SB_EEENS5_IJSB_NSA_ILi0EEESY_EEEEENS5_IJNS4_10UnderscoreES11_S11_EEEEENS4_23SM90_TMA_LOAD_MULTICASTENS4_14ComposedLayoutINS4_7SwizzleILi3ELi4ELi3EEENS4_18smem_ptr_flag_bitsILi16EEENSV_INS5_IJSH_SC_EEENS5_IJSB_SH_EEEEEEEvNS4_8identityENS4_13SM90_TMA_LOADENS15_IS17_S19_NSV_INS5_IJSC_SH_EEENS5_IJSH_SB_EEEEEEEvS1E_EENS_8epilogue10collective6detail29Sm90TmaWarpSpecializedAdapterINS1M_15DefaultEpilogueISJ_SL_SL_NS1L_6thread17LinearCombinationISJ_Li1EffLNS1Q_9ScaleType4KindE0ELNS_15FloatRoundStyleE2ESJ_EENS1_15EpilogueDefaultEEEEEvvEEEEvNT_6ParamsE)
        /*0020*/ 	.word	0x00000000
.L_19:


//--------------------- .nv.compat                --------------------------
	.section	.nv.compat,"",@"SHT_CUDA_COMPAT_INFO"
	.align	4
        /*0000*/ 	.byte	0x02, 0x09, 0x01, 0x00, 0x02, 0x02, 0x04, 0x00, 0x02, 0x05, 0x05, 0x00, 0x03, 0x07, 0x01, 0x01
        /*0010*/ 	.byte	0x02, 0x03, 0x01, 0x00, 0x02, 0x06, 0x01, 0x00, 0x04, 0x0b, 0x08, 0x00, 0x00, 0x00, 0x00, 0x00
        /*0020*/ 	.byte	0x00, 0x00, 0x00, 0x00


//--------------------- .nv.info._ZN7cutlass13device_kernelINS_4gemm6kernel13GemmUniversalIN4cute5tupleIJiiiiEEENS1_10collective13CollectiveMmaINS1_34MainloopSm90TmaGmmaWarpSpecializedILi5ENS5_IJNS4_1CILi1EEENSA_ILi8EEESB_EEENS1_35KernelTmaWarpSpecializedCooperativeEEENS5_IJNSA_ILi128EEESG_NSA_ILi64EEEEEENS_6half_tENS5_IJSB_llEEESJ_NS5_IJlSB_lEEENS4_8TiledMMAINS4_8MMA_AtomIJNS4_4SM904GMMA26MMA_64x128x16_F32F16F16_SSILNSP_5MajorE1ELSR_0ELNSP_7ScaleInE1ELSS_1EEEEEENS4_6LayoutINS5_IJNSA_ILi2EEESB_SB_EEENS5_IJSB_NSA_ILi0EEESY_EEEEENS5_IJNS4_10UnderscoreES11_S11_EEEEENS4_23SM90_TMA_LOAD_MULTICASTENS4_14ComposedLayoutINS4_7SwizzleILi3ELi4ELi3EEENS4_18smem_ptr_flag_bitsILi16EEENSV_INS5_IJSH_SC_EEENS5_IJSB_SH_EEEEEEEvNS4_8identityENS4_13SM90_TMA_LOADENS15_IS17_S19_NSV_INS5_IJSC_SH_EEENS5_IJSH_SB_EEEEEEEvS1E_EENS_8epilogue10collective6detail29Sm90TmaWarpSpecializedAdapterINS1M_15DefaultEpilogueISJ_SL_SL_NS1L_6thread17LinearCombinationISJ_Li1EffLNS1Q_9ScaleType4KindE0ELNS_15FloatRoundStyleE2ESJ_EENS1_15EpilogueDefaultEEEEEvvEEEEvNT_6ParamsE --------------------------
	.section	.nv.info._ZN7cutlass13device_kernelINS_4gemm6kernel13GemmUniversalIN4cute5tupleIJiiiiEEENS1_10collective13CollectiveMmaINS1_34MainloopSm90TmaGmmaWarpSpecializedILi5ENS5_IJNS4_1CILi1EEENSA_ILi8EEESB_EEENS1_35KernelTmaWarpSpecializedCooperativeEEENS5_IJNSA_ILi128EEESG_NSA_ILi64EEEEEENS_6half_tENS5_IJSB_llEEESJ_NS5_IJlSB_lEEENS4_8TiledMMAINS4_8MMA_AtomIJNS4_4SM904GMMA26MMA_64x128x16_F32F16F16_SSILNSP_5MajorE1ELSR_0ELNSP_7ScaleInE1ELSS_1EEEEEENS4_6LayoutINS5_IJNSA_ILi2EEESB_SB_EEENS5_IJSB_NSA_ILi0EEESY_EEEEENS5_IJNS4_10UnderscoreES11_S11_EEEEENS4_23SM90_TMA_LOAD_MULTICASTENS4_14ComposedLayoutINS4_7SwizzleILi3ELi4ELi3EEENS4_18smem_ptr_flag_bitsILi16EEENSV_INS5_IJSH_SC_EEENS5_IJSB_SH_EEEEEEEvNS4_8identityENS4_13SM90_TMA_LOADENS15_IS17_S19_NSV_INS5_IJSC_SH_EEENS5_IJSH_SB_EEEEEEEvS1E_EENS_8epilogue10collective6detail29Sm90TmaWarpSpecializedAdapterINS1M_15DefaultEpilogueISJ_SL_SL_NS1L_6thread17LinearCombinationISJ_Li1EffLNS1Q_9ScaleType4KindE0ELNS_15FloatRoundStyleE2ESJ_EENS1_15EpilogueDefaultEEEEEvvEEEEvNT_6ParamsE,"",@"SHT_CUDA_INFO"
	.sectionflags	@""
	.align	4


	//----- nvinfo : EIATTR_CUDA_API_VERSION
	.align		4
        /*0000*/ 	.byte	0x04, 0x37
        /*0002*/ 	.short	(.L_21 - .L_20)
.L_20:
        /*0004*/ 	.word	0x00000082


	//----- nvinfo : EIATTR_KPARAM_INFO
	.align		4
.L_21:
        /*0008*/ 	.byte	0x04, 0x17
        /*000a*/ 	.short	(.L_23 - .L_22)
.L_22:
        /*000c*/ 	.word	0x00000000
        /*0010*/ 	.short	0x0000
        /*0012*/ 	.short	0x0070
        /*0014*/ 	.byte	0x00, 0xf0, 0x01, 0x10


	//----- nvinfo : EIATTR_SPARSE_MMA_MASK
	.align		4
.L_23:
        /*0018*/ 	.byte	0x03, 0x50
        /*001a*/ 	.short	0x0000


	//----- nvinfo : EIATTR_MAXREG_COUNT
	.align		4
        /*001c*/ 	.byte	0x03, 0x1b
        /*001e*/ 	.short	0x00a8


	//----- nvinfo : EIATTR_NUM_BARRIERS
	.align		4
        /*0020*/ 	.byte	0x02, 0x4c
        /*0022*/ 	.byte	0x01
	.zero		1


	//----- nvinfo : EIATTR_EXTERNS
	.align		4
        /*0024*/ 	.byte	0x04, 0x0f
        /*0026*/ 	.short	(.L_25 - .L_24)


	//   ....[0]....
	.align		4
.L_24:
        /*0028*/ 	.word	index@(__assertfail)


	//----- nvinfo : EIATTR_MERCURY_ISA_VERSION
	.align		4
.L_25:
        /*002c*/ 	.byte	0x03, 0x5f
        /*002e*/ 	.short	0x0101


	//----- nvinfo : EIATTR_INT_WARP_WIDE_INSTR_OFFSETS
	.align		4
        /*0030*/ 	.byte	0x04, 0x31
        /*0032*/ 	.short	(.L_27 - .L_26)


	//   ....[0]....
.L_26:
        /*0034*/ 	.word	0x00000470


	//   ....[1]....
        /*0038*/ 	.word	0x00000490


	//   ....[2]....
        /*003c*/ 	.word	0x00000640


	//   ....[3]....
        /*0040*/ 	.word	0x00001ea0


	//----- nvinfo : EIATTR_COOP_GROUP_MASK_REGIDS
	.align		4
.L_27:
        /*0044*/ 	.byte	0x04, 0x29
        /*0046*/ 	.short	(.L_29 - .L_28)


	//   ....[0]....
.L_28:
        /*0048*/ 	.word	0xffffffff


	//   ....[1]....
        /*004c*/ 	.word	0xffffffff


	//   ....[2]....
        /*0050*/ 	.word	0xffffffff


	//   ....[3]....
        /*0054*/ 	.word	0xffffffff


	//   ....[4]....
        /*0058*/ 	.word	0xffffffff


	//   ....[5]....
        /*005c*/ 	.word	0xffffffff


	//----- nvinfo : EIATTR_COOP_GROUP_INSTR_OFFSETS
	.align		4
.L_29:
        /*0060*/ 	.byte	0x04, 0x28
        /*0062*/ 	.short	(.L_31 - .L_30)


	//   ....[0]....
.L_30:
        /*0064*/ 	.word	0x00000060


	//   ....[1]....
        /*0068*/ 	.word	0x00000070


	//   ....[2]....
        /*006c*/ 	.word	0x00000130


	//   ....[3]....
        /*0070*/ 	.word	0x000002e0


	//   ....[4]....
        /*0074*/ 	.word	0x000007b0


	//   ....[5]....
        /*0078*/ 	.word	0x00001430


	//----- nvinfo : EIATTR_REG_RECONFIG
	.align		4
.L_31:
        /*007c*/ 	.byte	0x01, 0x54
	.zero		2


	//----- nvinfo : EIATTR_SYSCALL_OFFSETS
	.align		4
        /*0080*/ 	.byte	0x04, 0x46
        /*0082*/ 	.short	(.L_33 - .L_32)


	//   ....[0]....
.L_32:
        /*0084*/ 	.word	0x00001610


	//----- nvinfo : EIATTR_MBARRIER_INSTR_OFFSETS
	.align		4
.L_33:
        /*0088*/ 	.byte	0x04, 0x39
        /*008a*/ 	.short	(.L_35 - .L_34)


	//   ....[0]....
.L_34:
        /*008c*/ 	.word	0x00000230
        /*0090*/ 	.word	0x000000ff
        /*0094*/ 	.word	0x00000000
        /*0098*/ 	.short	0x0100
        /*009a*/ 	.byte	0x08
	.zero		1


	//   ....[1]....
        /*009c*/ 	.word	0x00000240
        /*00a0*/ 	.word	0x000000ff
        /*00a4*/ 	.word	0x00000028
        /*00a8*/ 	.short	0x0100
        /*00aa*/ 	.byte	0x08
	.zero		1


	//   ....[2]....
        /*00ac*/ 	.word	0x00000250
        /*00b0*/ 	.word	0x000000ff
        /*00b4*/ 	.word	0x00000008
        /*00b8*/ 	.short	0x0100
        /*00ba*/ 	.byte	0x08
	.zero		1


	//   ....[3]....
        /*00bc*/ 	.word	0x00000260
        /*00c0*/ 	.word	0x000000ff
        /*00c4*/ 	.word	0x00000030
        /*00c8*/ 	.short	0x0100
        /*00ca*/ 	.byte	0x08
	.zero		1


	//   ....[4]....
        /*00cc*/ 	.word	0x00000270
        /*00d0*/ 	.word	0x000000ff
        /*00d4*/ 	.word	0x00000010
        /*00d8*/ 	.short	0x0100
        /*00da*/ 	.byte	0x08
	.zero		1


	//   ....[5]....
        /*00dc*/ 	.word	0x00000280
        /*00e0*/ 	.word	0x000000ff
        /*00e4*/ 	.word	0x00000038
        /*00e8*/ 	.short	0x0100
        /*00ea*/ 	.byte	0x08
	.zero		1


	//   ....[6]....
        /*00ec*/ 	.word	0x00000290
        /*00f0*/ 	.word	0x000000ff
        /*00f4*/ 	.word	0x00000018
        /*00f8*/ 	.short	0x0100
        /*00fa*/ 	.byte	0x08
	.zero		1


	//   ....[7]....
        /*00fc*/ 	.word	0x000002a0
        /*0100*/ 	.word	0x000000ff
        /*0104*/ 	.word	0x00000040
        /*0108*/ 	.short	0x0100
        /*010a*/ 	.byte	0x08
	.zero		1


	//   ....[8]....
        /*010c*/ 	.word	0x000002b0
        /*0110*/ 	.word	0x000000ff
        /*0114*/ 	.word	0x00000020
        /*0118*/ 	.short	0x0100
        /*011a*/ 	.byte	0x08
	.zero		1


	//   ....[9]....
        /*011c*/ 	.word	0x000002c0
        /*0120*/ 	.word	0x000000ff
        /*0124*/ 	.word	0x00000048
        /*0128*/ 	.short	0x0100
        /*012a*/ 	.byte	0x08
	.zero		1


	//   ....[10]....
        /*012c*/ 	.word	0x000006d0
        /*0130*/ 	.word	0x000000ff
        /*0134*/ 	.word	0x00000060
        /*0138*/ 	.short	0x0100
        /*013a*/ 	.byte	0x06
	.zero		1


	//   ....[11]....
        /*013c*/ 	.word	0x00000760
        /*0140*/ 	.word	0x000000ff
        /*0144*/ 	.word	0x00000068
        /*0148*/ 	.short	0x0100
        /*014a*/ 	.byte	0x06
	.zero		1


	//   ....[12]....
        /*014c*/ 	.word	0x000016d0
        /*0150*/ 	.word	0x00000003
        /*0154*/ 	.word	0x00000000
        /*0158*/ 	.short	0x010a
        /*015a*/ 	.byte	0x3f
	.zero		1


	//   ....[13]....
        /*015c*/ 	.word	0x00001730
        /*0160*/ 	.word	0x00000003
        /*0164*/ 	.word	0x00000000
        /*0168*/ 	.short	0x010a
        /*016a*/ 	.byte	0x3f
	.zero		1


	//   ....[14]....
        /*016c*/ 	.word	0x00001ab0
        /*0170*/ 	.word	0x00000005
        /*0174*/ 	.word	0x00000000
        /*0178*/ 	.short	0x010a
        /*017a*/ 	.byte	0x3f
	.zero		1


	//   ....[15]....
        /*017c*/ 	.word	0x00001af0
        /*0180*/ 	.word	0x00000005
        /*0184*/ 	.word	0x00000000
        /*0188*/ 	.short	0x010a
        /*018a*/ 	.byte	0x3f
	.zero		1


	//   ....[16]....
        /*018c*/ 	.word	0x00001d50
        /*0190*/ 	.word	0x00000004
        /*0194*/ 	.word	0x00000000
        /*0198*/ 	.short	0x0101
        /*019a*/ 	.byte	0x3f
	.zero		1


	//   ....[17]....
        /*019c*/ 	.word	0x00001f40
        /*01a0*/ 	.word	0x00000000
        /*01a4*/ 	.word	0x00000000
        /*01a8*/ 	.short	0x0101
        /*01aa*/ 	.byte	0x3f
	.zero		1


	//   ....[18]....
        /*01ac*/ 	.word	0x00007010
        /*01b0*/ 	.word	0x00000016
        /*01b4*/ 	.word	0x00000028
        /*01b8*/ 	.short	0x010a
        /*01ba*/ 	.byte	0x3f
	.zero		1


	//   ....[19]....
        /*01bc*/ 	.word	0x00007420
        /*01c0*/ 	.word	0x00000006
        /*01c4*/ 	.word	0x00000068
        /*01c8*/ 	.short	0x0101
        /*01ca*/ 	.byte	0x3f
	.zero		1


	//   ....[20]....
        /*01cc*/ 	.word	0x00007b50
        /*01d0*/ 	.word	0x00000007
        /*01d4*/ 	.word	0x00000000
        /*01d8*/ 	.short	0x010a
        /*01da*/ 	.byte	0x3f
	.zero		1


	//   ....[21]....
        /*01dc*/ 	.word	0x00007bd0
        /*01e0*/ 	.word	0x00000008
        /*01e4*/ 	.word	0x00000000
        /*01e8*/ 	.short	0x010a
        /*01ea*/ 	.byte	0x3f
	.zero		1


	//   ....[22]....
        /*01ec*/ 	.word	0x00007c60
        /*01f0*/ 	.word	0x00000009
        /*01f4*/ 	.word	0x00000000
        /*01f8*/ 	.short	0x010a
        /*01fa*/ 	.byte	0x3f
	.zero		1


	//   ....[23]....
        /*01fc*/ 	.word	0x00007cf0
        /*0200*/ 	.word	0x00000006
        /*0204*/ 	.word	0x00000000
        /*0208*/ 	.short	0x010a
        /*020a*/ 	.byte	0x3f
	.zero		1


	//   ....[24]....
        /*020c*/ 	.word	0x00007d80
        /*0210*/ 	.word	0x00000003
        /*0214*/ 	.word	0x00000000
        /*0218*/ 	.short	0x010a
        /*021a*/ 	.byte	0x3f
	.zero		1


	//   ....[25]....
        /*021c*/ 	.word	0x00007de0
        /*0220*/ 	.word	0x00000003
        /*0224*/ 	.word	0x00000000
        /*0228*/ 	.short	0x010a
        /*022a*/ 	.byte	0x3f
	.zero		1


	//   ....[26]....
        /*022c*/ 	.word	0x00007e30
        /*0230*/ 	.word	0x00000005
        /*0234*/ 	.word	0x00000000
        /*0238*/ 	.short	0x010a
        /*023a*/ 	.byte	0x3f
	.zero		1


	//   ....[27]....
        /*023c*/ 	.word	0x00007f00
        /*0240*/ 	.word	0x00000016
        /*0244*/ 	.word	0x00000028
        /*0248*/ 	.short	0x010a
        /*024a*/ 	.byte	0x3f
	.zero		1


	//   ....[28]....
        /*024c*/ 	.word	0x00007fd0
        /*0250*/ 	.word	0x00000007
        /*0254*/ 	.word	0x00000000
        /*0258*/ 	.short	0x010a
        /*025a*/ 	.byte	0x3f
	.zero		1


	//   ....[29]....
        /*025c*/ 	.word	0x00008020
        /*0260*/ 	.word	0x00000008
        /*0264*/ 	.word	0x00000000
        /*0268*/ 	.short	0x010a
        /*026a*/ 	.byte	0x3f
	.zero		1


	//   ....[30]....
        /*026c*/ 	.word	0x00008070
        /*0270*/ 	.word	0x00000009
        /*0274*/ 	.word	0x00000000
        /*0278*/ 	.short	0x010a
        /*027a*/ 	.byte	0x3f
	.zero		1


	//   ....[31]....
        /*027c*/ 	.word	0x000080c0
        /*0280*/ 	.word	0x00000006
        /*0284*/ 	.word	0x00000000
        /*0288*/ 	.short	0x010a
        /*028a*/ 	.byte	0x3f
	.zero		1


	//----- nvinfo : EIATTR_NUM_MBARRIERS
	.align		4
.L_35:
        /*028c*/ 	.byte	0x03, 0x38
        /*028e*/ 	.short	0x000c


	//----- nvinfo : EIATTR_EXIT_INSTR_OFFSETS
	.align		4
        /*0290*/ 	.byte	0x04, 0x1c
        /*0292*/ 	.short	(.L_37 - .L_36)


	//   ....[0]....
.L_36:
        /*0294*/ 	.word	0x00000980


	//   ....[1]....
        /*0298*/ 	.word	0x00001190


	//   ....[2]....
        /*029c*/ 	.word	0x00006790


	//   ....[3]....
        /*02a0*/ 	.word	0x00006cf0


	//   ....[4]....
        /*02a4*/ 	.word	0x00007dd0


	//----- nvinfo : EIATTR_MAX_THREADS
	.align		4
.L_37:
        /*02a8*/ 	.byte	0x04, 0x05
        /*02aa*/ 	.short	(.L_39 - .L_38)
.L_38:
        /*02ac*/ 	.word	0x00000180
        /*02b0*/ 	.word	0x00000001
        /*02b4*/ 	.word	0x00000001


	//----- nvinfo : EIATTR_CRS_STACK_SIZE
	.align		4
.L_39:
        /*02b8*/ 	.byte	0x04, 0x1e
        /*02ba*/ 	.short	(.L_41 - .L_40)
.L_40:
        /*02bc*/ 	.word	0x00000000


	//----- nvinfo : EIATTR_CBANK_PARAM_SIZE
	.align		4
.L_41:
        /*02c0*/ 	.byte	0x03, 0x19
        /*02c2*/ 	.short	0x0470


	//----- nvinfo : EIATTR_PARAM_CBANK
	.align		4
        /*02c4*/ 	.byte	0x04, 0x0a
        /*02c6*/ 	.short	(.L_43 - .L_42)
	.align		4
.L_42:
        /*02c8*/ 	.word	index@(.nv.constant0._ZN7cutlass13device_kernelINS_4gemm6kernel13GemmUniversalIN4cute5tupleIJiiiiEEENS1_10collective13CollectiveMmaINS1_34MainloopSm90TmaGmmaWarpSpecializedILi5ENS5_IJNS4_1CILi1EEENSA_ILi8EEESB_EEENS1_35KernelTmaWarpSpecializedCooperativeEEENS5_IJNSA_ILi128EEESG_NSA_ILi64EEEEEENS_6half_tENS5_IJSB_llEEESJ_NS5_IJlSB_lEEENS4_8TiledMMAINS4_8MMA_AtomIJNS4_4SM904GMMA26MMA_64x128x16_F32F16F16_SSILNSP_5MajorE1ELSR_0ELNSP_7ScaleInE1ELSS_1EEEEEENS4_6LayoutINS5_IJNSA_ILi2EEESB_SB_EEENS5_IJSB_NSA_ILi0EEESY_EEEEENS5_IJNS4_10UnderscoreES11_S11_EEEEENS4_23SM90_TMA_LOAD_MULTICASTENS4_14ComposedLayoutINS4_7SwizzleILi3ELi4ELi3EEENS4_18smem_ptr_flag_bitsILi16EEENSV_INS5_IJSH_SC_EEENS5_IJSB_SH_EEEEEEEvNS4_8identityENS4_13SM90_TMA_LOADENS15_IS17_S19_NSV_INS5_IJSC_SH_EEENS5_IJSH_SB_EEEEEEEvS1E_EENS_8epilogue10collective6detail29Sm90TmaWarpSpecializedAdapterINS1M_15DefaultEpilogueISJ_SL_SL_NS1L_6thread17LinearCombinationISJ_Li1EffLNS1Q_9ScaleType4KindE0ELNS_15FloatRoundStyleE2ESJ_EENS1_15EpilogueDefaultEEEEEvvEEEEvNT_6ParamsE)
        /*02cc*/ 	.short	0x0210
        /*02ce*/ 	.short	0x0470


	//----- nvinfo : EIATTR_SW_WAR
	.align		4
.L_43:
        /*02d0*/ 	.byte	0x04, 0x36
        /*02d2*/ 	.short	(.L_45 - .L_44)
.L_44:
        /*02d4*/ 	.word	0x00000008
.L_45:


//--------------------- .nv.callgraph             --------------------------
	.section	.nv.callgraph,"",@"SHT_CUDA_CALLGRAPH"
	.align	4
	.sectionentsize	8
	.align		4
        /*0000*/ 	.word	0x00000000
	.align		4
        /*0004*/ 	.word	0xffffffff
	.align		4
        /*0008*/ 	.word	index@(_ZN7cutlass13device_kernelINS_4gemm6kernel13GemmUniversalIN4cute5tupleIJiiiiEEENS1_10collective13CollectiveMmaINS1_34MainloopSm90TmaGmmaWarpSpecializedILi5ENS5_IJNS4_1CILi1EEENSA_ILi8EEESB_EEENS1_35KernelTmaWarpSpecializedCooperativeEEENS5_IJNSA_ILi128EEESG_NSA_ILi64EEEEEENS_6half_tENS5_IJSB_llEEESJ_NS5_IJlSB_lEEENS4_8TiledMMAINS4_8MMA_AtomIJNS4_4SM904GMMA26MMA_64x128x16_F32F16F16_SSILNSP_5MajorE1ELSR_0ELNSP_7ScaleInE1ELSS_1EEEEEENS4_6LayoutINS5_IJNSA_ILi2EEESB_SB_EEENS5_IJSB_NSA_ILi0EEESY_EEEEENS5_IJNS4_10UnderscoreES11_S11_EEEEENS4_23SM90_TMA_LOAD_MULTICASTENS4_14ComposedLayoutINS4_7SwizzleILi3ELi4ELi3EEENS4_18smem_ptr_flag_bitsILi16EEENSV_INS5_IJSH_SC_EEENS5_IJSB_SH_EEEEEEEvNS4_8identityENS4_13SM90_TMA_LOADENS15_IS17_S19_NSV_INS5_IJSC_SH_EEENS5_IJSH_SB_EEEEEEEvS1E_EENS_8epilogue10collective6detail29Sm90TmaWarpSpecializedAdapterINS1M_15DefaultEpilogueISJ_SL_SL_NS1L_6thread17LinearCombinationISJ_Li1EffLNS1Q_9ScaleType4KindE0ELNS_15FloatRoundStyleE2ESJ_EENS1_15EpilogueDefaultEEEEEvvEEEEvNT_6ParamsE)
	.align		4
        /*000c*/ 	.word	index@(__assertfail)
	.align		4
        /*0010*/ 	.word	0x00000000
	.align		4
        /*0014*/ 	.word	0xfffffffe
	.align		4
        /*0018*/ 	.word	0x00000000
	.align		4
        /*001c*/ 	.word	0xfffffffd
	.align		4
        /*0020*/ 	.word	0x00000000
	.align		4
        /*0024*/ 	.word	0xfffffffc


//--------------------- .nv.constant4             --------------------------
	.section	.nv.constant4,"a",@progbits
	.align	8
	.align		8
.nv.constant4:
        /*0000*/ 	.dword	__assertfail
	.align		8
        /*0008*/ 	.dword	__unnamed_1
	.align		8
        /*0010*/ 	.dword	_ZN40_INTERNAL_5978138a_4_k_cu_92c481d0_158254cuda3std3__45__cpo5beginE
	.align		8
        /*0018*/ 	.dword	_ZN40_INTERNAL_5978138a_4_k_cu_92c481d0_158254cuda3std3__45__cpo3endE
	.align		8
        /*0020*/ 	.dword	_ZN40_INTERNAL_5978138a_4_k_cu_92c481d0_158254cuda3std3__45__cpo6cbeginE
	.align		8
        /*0028*/ 	.dword	_ZN40_INTERNAL_5978138a_4_k_cu_92c481d0_158254cuda3std3__45__cpo4cendE
	.align		8
        /*0030*/ 	.dword	_ZN40_INTERNAL_5978138a_4_k_cu_92c481d0_158254cuda3std3__442_GLOBAL__N__5978138a_4_k_cu_92c481d0_158256ignoreE
	.align		8
        /*0038*/ 	.dword	_ZN40_INTERNAL_5978138a_4_k_cu_92c481d0_158254cuda3std3__419piecewise_constructE
	.align		8
        /*0040*/ 	.dword	_ZN40_INTERNAL_5978138a_4_k_cu_92c481d0_158254cuda3std3__48in_placeE
	.align		8
        /*0048*/ 	.dword	_ZN40_INTERNAL_5978138a_4_k_cu_92c481d0_158254cuda3std6ranges3__45__cpo4swapE
	.align		8
        /*0050*/ 	.dword	_ZN40_INTERNAL_5978138a_4_k_cu_92c481d0_158254cuda3std6ranges3__45__cpo9iter_moveE
	.align		8
        /*0058*/ 	.dword	_ZN40_INTERNAL_5978138a_4_k_cu_92c481d0_158254cute7productE
	.align		8
        /*0060*/ 	.dword	_ZN40_INTERNAL_5978138a_4_k_cu_92c481d0_158254cute1_E
	.align		8
        /*0068*/ 	.dword	$str$22
	.align		8
        /*0070*/ 	.dword	$str$23


//--------------------- .text._ZN7cutlass13device_kernelINS_4gemm6kernel13GemmUniversalIN4cute5tupleIJiiiiEEENS1_10collective13CollectiveMmaINS1_34MainloopSm90TmaGmmaWarpSpecializedILi5ENS5_IJNS4_1CILi1EEENSA_ILi8EEESB_EEENS1_35KernelTmaWarpSpecializedCooperativeEEENS5_IJNSA_ILi128EEESG_NSA_ILi64EEEEEENS_6half_tENS5_IJSB_llEEESJ_NS5_IJlSB_lEEENS4_8TiledMMAINS4_8MMA_AtomIJNS4_4SM904GMMA26MMA_64x128x16_F32F16F16_SSILNSP_5MajorE1ELSR_0ELNSP_7ScaleInE1ELSS_1EEEEEENS4_6LayoutINS5_IJNSA_ILi2EEESB_SB_EEENS5_IJSB_NSA_ILi0EEESY_EEEEENS5_IJNS4_10UnderscoreES11_S11_EEEEENS4_23SM90_TMA_LOAD_MULTICASTENS4_14ComposedLayoutINS4_7SwizzleILi3ELi4ELi3EEENS4_18smem_ptr_flag_bitsILi16EEENSV_INS5_IJSH_SC_EEENS5_IJSB_SH_EEEEEEEvNS4_8identityENS4_13SM90_TMA_LOADENS15_IS17_S19_NSV_INS5_IJSC_SH_EEENS5_IJSH_SB_EEEEEEEvS1E_EENS_8epilogue10collective6detail29Sm90TmaWarpSpecializedAdapterINS1M_15DefaultEpilogueISJ_SL_SL_NS1L_6thread17LinearCombinationISJ_Li1EffLNS1Q_9ScaleType4KindE0ELNS_15FloatRoundStyleE2ESJ_EENS1_15EpilogueDefaultEEEEEvvEEEEvNT_6ParamsE --------------------------
	.section	.text._ZN7cutlass13device_kernelINS_4gemm6kernel13GemmUniversalIN4cute5tupleIJiiiiEEENS1_10collective13CollectiveMmaINS1_34MainloopSm90TmaGmmaWarpSpecializedILi5ENS5_IJNS4_1CILi1EEENSA_ILi8EEESB_EEENS1_35KernelTmaWarpSpecializedCooperativeEEENS5_IJNSA_ILi128EEESG_NSA_ILi64EEEEEENS_6half_tENS5_IJSB_llEEESJ_NS5_IJlSB_lEEENS4_8TiledMMAINS4_8MMA_AtomIJNS4_4SM904GMMA26MMA_64x128x16_F32F16F16_SSILNSP_5MajorE1ELSR_0ELNSP_7ScaleInE1ELSS_1EEEEEENS4_6LayoutINS5_IJNSA_ILi2EEESB_SB_EEENS5_IJSB_NSA_ILi0EEESY_EEEEENS5_IJNS4_10UnderscoreES11_S11_EEEEENS4_23SM90_TMA_LOAD_MULTICASTENS4_14ComposedLayoutINS4_7SwizzleILi3ELi4ELi3EEENS4_18smem_ptr_flag_bitsILi16EEENSV_INS5_IJSH_SC_EEENS5_IJSB_SH_EEEEEEEvNS4_8identityENS4_13SM90_TMA_LOADENS15_IS17_S19_NSV_INS5_IJSC_SH_EEENS5_IJSH_SB_EEEEEEEvS1E_EENS_8epilogue10collective6detail29Sm90TmaWarpSpecializedAdapterINS1M_15DefaultEpilogueISJ_SL_SL_NS1L_6thread17LinearCombinationISJ_Li1EffLNS1Q_9ScaleType4KindE0ELNS_15FloatRoundStyleE2ESJ_EENS1_15EpilogueDefaultEEEEEvvEEEEvNT_6ParamsE,"ax",@progbits
	.align	128
.text._ZN7cutlass13device_kernelINS_4gemm6kernel13GemmUniversalIN4cute5tupleIJiiiiEEENS1_10collective13CollectiveMmaINS1_34MainloopSm90TmaGmmaWarpSpecializedILi5ENS5_IJNS4_1CILi1EEENSA_ILi8EEESB_EEENS1_35KernelTmaWarpSpecializedCooperativeEEENS5_IJNSA_ILi128EEESG_NSA_ILi64EEEEEENS_6half_tENS5_IJSB_llEEESJ_NS5_IJlSB_lEEENS4_8TiledMMAINS4_8MMA_AtomIJNS4_4SM904GMMA26MMA_64x128x16_F32F16F16_SSILNSP_5MajorE1ELSR_0ELNSP_7ScaleInE1ELSS_1EEEEEENS4_6LayoutINS5_IJNSA_ILi2EEESB_SB_EEENS5_IJSB_NSA_ILi0EEESY_EEEEENS5_IJNS4_10UnderscoreES11_S11_EEEEENS4_23SM90_TMA_LOAD_MULTICASTENS4_14ComposedLayoutINS4_7SwizzleILi3ELi4ELi3EEENS4_18smem_ptr_flag_bitsILi16EEENSV_INS5_IJSH_SC_EEENS5_IJSB_SH_EEEEEEEvNS4_8identityENS4_13SM90_TMA_LOADENS15_IS17_S19_NSV_INS5_IJSC_SH_EEENS5_IJSH_SB_EEEEEEEvS1E_EENS_8epilogue10collective6detail29Sm90TmaWarpSpecializedAdapterINS1M_15DefaultEpilogueISJ_SL_SL_NS1L_6thread17LinearCombinationISJ_Li1EffLNS1Q_9ScaleType4KindE0ELNS_15FloatRoundStyleE2ESJ_EENS1_15EpilogueDefaultEEEEEvvEEEEvNT_6ParamsE:
        .type           _ZN7cutlass13device_kernelINS_4gemm6kernel13GemmUniversalIN4cute5tupleIJiiiiEEENS1_10collective13CollectiveMmaINS1_34MainloopSm90TmaGmmaWarpSpecializedILi5ENS5_IJNS4_1CILi1EEENSA_ILi8EEESB_EEENS1_35KernelTmaWarpSpecializedCooperativeEEENS5_IJNSA_ILi128EEESG_NSA_ILi64EEEEEENS_6half_tENS5_IJSB_llEEESJ_NS5_IJlSB_lEEENS4_8TiledMMAINS4_8MMA_AtomIJNS4_4SM904GMMA26MMA_64x128x16_F32F16F16_SSILNSP_5MajorE1ELSR_0ELNSP_7ScaleInE1ELSS_1EEEEEENS4_6LayoutINS5_IJNSA_ILi2EEESB_SB_EEENS5_IJSB_NSA_ILi0EEESY_EEEEENS5_IJNS4_10UnderscoreES11_S11_EEEEENS4_23SM90_TMA_LOAD_MULTICASTENS4_14ComposedLayoutINS4_7SwizzleILi3ELi4ELi3EEENS4_18smem_ptr_flag_bitsILi16EEENSV_INS5_IJSH_SC_EEENS5_IJSB_SH_EEEEEEEvNS4_8identityENS4_13SM90_TMA_LOADENS15_IS17_S19_NSV_INS5_IJSC_SH_EEENS5_IJSH_SB_EEEEEEEvS1E_EENS_8epilogue10collective6detail29Sm90TmaWarpSpecializedAdapterINS1M_15DefaultEpilogueISJ_SL_SL_NS1L_6thread17LinearCombinationISJ_Li1EffLNS1Q_9ScaleType4KindE0ELNS_15FloatRoundStyleE2ESJ_EENS1_15EpilogueDefaultEEEEEvvEEEEvNT_6ParamsE,@function
        .size           _ZN7cutlass13device_kernelINS_4gemm6kernel13GemmUniversalIN4cute5tupleIJiiiiEEENS1_10collective13CollectiveMmaINS1_34MainloopSm90TmaGmmaWarpSpecializedILi5ENS5_IJNS4_1CILi1EEENSA_ILi8EEESB_EEENS1_35KernelTmaWarpSpecializedCooperativeEEENS5_IJNSA_ILi128EEESG_NSA_ILi64EEEEEENS_6half_tENS5_IJSB_llEEESJ_NS5_IJlSB_lEEENS4_8TiledMMAINS4_8MMA_AtomIJNS4_4SM904GMMA26MMA_64x128x16_F32F16F16_SSILNSP_5MajorE1ELSR_0ELNSP_7ScaleInE1ELSS_1EEEEEENS4_6LayoutINS5_IJNSA_ILi2EEESB_SB_EEENS5_IJSB_NSA_ILi0EEESY_EEEEENS5_IJNS4_10UnderscoreES11_S11_EEEEENS4_23SM90_TMA_LOAD_MULTICASTENS4_14ComposedLayoutINS4_7SwizzleILi3ELi4ELi3EEENS4_18smem_ptr_flag_bitsILi16EEENSV_INS5_IJSH_SC_EEENS5_IJSB_SH_EEEEEEEvNS4_8identityENS4_13SM90_TMA_LOADENS15_IS17_S19_NSV_INS5_IJSC_SH_EEENS5_IJSH_SB_EEEEEEEvS1E_EENS_8epilogue10collective6detail29Sm90TmaWarpSpecializedAdapterINS1M_15DefaultEpilogueISJ_SL_SL_NS1L_6thread17LinearCombinationISJ_Li1EffLNS1Q_9ScaleType4KindE0ELNS_15FloatRoundStyleE2ESJ_EENS1_15EpilogueDefaultEEEEEvvEEEEvNT_6ParamsE,(.L_x_199 - _ZN7cutlass13device_kernelINS_4gemm6kernel13GemmUniversalIN4cute5tupleIJiiiiEEENS1_10collective13CollectiveMmaINS1_34MainloopSm90TmaGmmaWarpSpecializedILi5ENS5_IJNS4_1CILi1EEENSA_ILi8EEESB_EEENS1_35KernelTmaWarpSpecializedCooperativeEEENS5_IJNSA_ILi128EEESG_NSA_ILi64EEEEEENS_6half_tENS5_IJSB_llEEESJ_NS5_IJlSB_lEEENS4_8TiledMMAINS4_8MMA_AtomIJNS4_4SM904GMMA26MMA_64x128x16_F32F16F16_SSILNSP_5MajorE1ELSR_0ELNSP_7ScaleInE1ELSS_1EEEEEENS4_6LayoutINS5_IJNSA_ILi2EEESB_SB_EEENS5_IJSB_NSA_ILi0EEESY_EEEEENS5_IJNS4_10UnderscoreES11_S11_EEEEENS4_23SM90_TMA_LOAD_MULTICASTENS4_14ComposedLayoutINS4_7SwizzleILi3ELi4ELi3EEENS4_18smem_ptr_flag_bitsILi16EEENSV_INS5_IJSH_SC_EEENS5_IJSB_SH_EEEEEEEvNS4_8identityENS4_13SM90_TMA_LOADENS15_IS17_S19_NSV_INS5_IJSC_SH_EEENS5_IJSH_SB_EEEEEEEvS1E_EENS_8epilogue10collective6detail29Sm90TmaWarpSpecializedAdapterINS1M_15DefaultEpilogueISJ_SL_SL_NS1L_6thread17LinearCombinationISJ_Li1EffLNS1Q_9ScaleType4KindE0ELNS_15FloatRoundStyleE2ESJ_EENS1_15EpilogueDefaultEEEEEvvEEEEvNT_6ParamsE)
        .other          _ZN7cutlass13device_kernelINS_4gemm6kernel13GemmUniversalIN4cute5tupleIJiiiiEEENS1_10collective13CollectiveMmaINS1_34MainloopSm90TmaGmmaWarpSpecializedILi5ENS5_IJNS4_1CILi1EEENSA_ILi8EEESB_EEENS1_35KernelTmaWarpSpecializedCooperativeEEENS5_IJNSA_ILi128EEESG_NSA_ILi64EEEEEENS_6half_tENS5_IJSB_llEEESJ_NS5_IJlSB_lEEENS4_8TiledMMAINS4_8MMA_AtomIJNS4_4SM904GMMA26MMA_64x128x16_F32F16F16_SSILNSP_5MajorE1ELSR_0ELNSP_7ScaleInE1ELSS_1EEEEEENS4_6LayoutINS5_IJNSA_ILi2EEESB_SB_EEENS5_IJSB_NSA_ILi0EEESY_EEEEENS5_IJNS4_10UnderscoreES11_S11_EEEEENS4_23SM90_TMA_LOAD_MULTICASTENS4_14ComposedLayoutINS4_7SwizzleILi3ELi4ELi3EEENS4_18smem_ptr_flag_bitsILi16EEENSV_INS5_IJSH_SC_EEENS5_IJSB_SH_EEEEEEEvNS4_8identityENS4_13SM90_TMA_LOADENS15_IS17_S19_NSV_INS5_IJSC_SH_EEENS5_IJSH_SB_EEEEEEEvS1E_EENS_8epilogue10collective6detail29Sm90TmaWarpSpecializedAdapterINS1M_15DefaultEpilogueISJ_SL_SL_NS1L_6thread17LinearCombinationISJ_Li1EffLNS1Q_9ScaleType4KindE0ELNS_15FloatRoundStyleE2ESJ_EENS1_15EpilogueDefaultEEEEEvvEEEEvNT_6ParamsE,@"STO_CUDA_ENTRY STV_DEFAULT"
_ZN7cutlass13device_kernelINS_4gemm6kernel13GemmUniversalIN4cute5tupleIJiiiiEEENS1_10collective13CollectiveMmaINS1_34MainloopSm90TmaGmmaWarpSpecializedILi5ENS5_IJNS4_1CILi1EEENSA_ILi8EEESB_EEENS1_35KernelTmaWarpSpecializedCooperativeEEENS5_IJNSA_ILi128EEESG_NSA_ILi64EEEEEENS_6half_tENS5_IJSB_llEEESJ_NS5_IJlSB_lEEENS4_8TiledMMAINS4_8MMA_AtomIJNS4_4SM904GMMA26MMA_64x128x16_F32F16F16_SSILNSP_5MajorE1ELSR_0ELNSP_7ScaleInE1ELSS_1EEEEEENS4_6LayoutINS5_IJNSA_ILi2EEESB_SB_EEENS5_IJSB_NSA_ILi0EEESY_EEEEENS5_IJNS4_10UnderscoreES11_S11_EEEEENS4_23SM90_TMA_LOAD_MULTICASTENS4_14ComposedLayoutINS4_7SwizzleILi3ELi4ELi3EEENS4_18smem_ptr_flag_bitsILi16EEENSV_INS5_IJSH_SC_EEENS5_IJSB_SH_EEEEEEEvNS4_8identityENS4_13SM90_TMA_LOADENS15_IS17_S19_NSV_INS5_IJSC_SH_EEENS5_IJSH_SB_EEEEEEEvS1E_EENS_8epilogue10collective6detail29Sm90TmaWarpSpecializedAdapterINS1M_15DefaultEpilogueISJ_SL_SL_NS1L_6thread17LinearCombinationISJ_Li1EffLNS1Q_9ScaleType4KindE0ELNS_15FloatRoundStyleE2ESJ_EENS1_15EpilogueDefaultEEEEEvvEEEEvNT_6ParamsE:
[----:B------:R-:W0:Y:S01]  /*0000*/  LDC R1, c[0x0][0x28] ;  /* 0x00000a00ff017b82 */ /* 0x000e220000000800 */
[----:B------:R-:W1:Y:S01]  /*0010*/  S2R R94, SR_TID.X ;  /* 0x00000000005e7919 */ /* 0x000e620000002100 */
[----:B------:R-:W-:Y:S01]  /*0020*/  ELECT P0, URZ, PT ;  /* 0x00000000003f782f */ /* 0x000fe20003800000 */
[----:B------:R-:W-:Y:S01]  /*0030*/  BSSY B0, `(.L_x_0) ;  /* 0x000000f000007945 */ /* 0x000fe20003800000 */
[--C-:B-1----:R-:W-:Y:S02]  /*0040*/  SHF.R.U32.HI R0, RZ, 0x5, R94.reuse ;  /* 0x00000005ff007819 */ /* 0x102fe4000001165e */
[----:B------:R-:W-:-:S03]  /*0050*/  SHF.R.U32.HI R14, RZ, 0x7, R94 ;  /* 0x00000007ff0e7819 */ /* 0x000fc6000001165e */
[----:B------:R-:W1:Y:S04]  /*0060*/  SHFL.IDX PT, R3, R0, RZ, 0x1f ;  /* 0x00001fff00037589 */ /* 0x000e6800000e0000 */
[----:B------:R2:W3:Y:S01]  /*0070*/  SHFL.IDX PT, R2, R14, RZ, 0x1f ;  /* 0x00001fff0e027589 */ /* 0x0004e200000e0000 */
[----:B-1----:R-:W-:-:S13]  /*0080*/  ISETP.NE.OR P0, PT, R3, RZ, !P0 ;  /* 0x000000ff0300720c */ /* 0x002fda0004705670 */
[----:B0-23--:R-:W-:Y:S05]  /*0090*/  @P0 BRA `(.L_x_1) ;  /* 0x0000000000200947 */ /* 0x00dfea0003800000 */
[----:B------:R-:W-:Y:S02]  /*00a0*/  ULDC.64 UR4, c[0x0][0x198] ;  /* 0x0000660000047ab9 */ /* 0x000fe40000000a00 */
[----:B------:R-:W-:Y:S02]  /*00b0*/  UIADD3 UR6, UP0, UR4, 0xf0, URZ ;  /* 0x000000f004067890 */ /* 0x000fe4000ff1e03f */
[----:B------:R-:W-:Y:S02]  /*00c0*/  UIADD3 UR4, UP1, UR4, 0x1f0, URZ ;  /* 0x000001f004047890 */ /* 0x000fe4000ff3e03f */
[----:B------:R-:W-:Y:S02]  /*00d0*/  UIADD3.X UR7, URZ, UR5, URZ, UP0, !UPT ;  /* 0x000000053f077290 */ /* 0x000fe400087fe43f */
[----:B------:R-:W-:-:S07]  /*00e0*/  UIADD3.X UR5, URZ, UR5, URZ, UP1, !UPT ;  /* 0x000000053f057290 */ /* 0x000fce0008ffe43f */
[----:B------:R0:W-:Y:S02]  /*00f0*/  UTMACCTL.PF [UR6] ;  /* 0x00000000060079b9 */ /* 0x0001e40008040000 */
[----:B------:R0:W-:Y:S02]  /*0100*/  UTMACCTL.PF [UR4] ;  /* 0x00000000040079b9 */ /* 0x0001e40008040000 */
[----:B0-----:R-:W-:Y:S01]  /*0110*/  NOP ;  /* 0x0000000000007918 */ /* 0x001fe20000000000 */
.L_x_1:
[----:B------:R-:W-:Y:S05]  /*0120*/  BSYNC B0 ;  /* 0x0000000000007941 */ /* 0x000fea0003800000 */
.L_x_0:
[----:B------:R-:W0:Y:S02]  /*0130*/  SHFL.IDX PT, R5, R0, RZ, 0x1f ;  /* 0x00001fff00057589 */ /* 0x000e2400000e0000 */
[----:B0-----:R-:W-:-:S13]  /*0140*/  ISETP.NE.AND P0, PT, R5, RZ, PT ;  /* 0x000000ff0500720c */ /* 0x001fda0003f05270 */
[----:B------:R-:W-:Y:S05]  /*0150*/  @P0 BRA `(.L_x_2) ;  /* 0x0000000000600947 */ /* 0x000fea0003800000 */
[----:B------:R-:W0:Y:S01]  /*0160*/  S2UR UR8, SR_CgaCtaId ;  /* 0x00000000000879c3 */ /* 0x000e220000008800 */
[----:B------:R-:W-:Y:S01]  /*0170*/  UMOV UR4, 0x400 ;  /* 0x0000040000047882 */ /* 0x000fe20000000000 */
[----:B------:R-:W-:Y:S01]  /*0180*/  UMOV UR5, 0x1 ;  /* 0x0000000100057882 */ /* 0x000fe20000000000 */
[----:B------:R-:W-:Y:S01]  /*0190*/  UMOV UR6, 0x10 ;  /* 0x0000001000067882 */ /* 0x000fe20000000000 */
[----:B------:R-:W-:Y:S01]  /*01a0*/  ELECT P0, URZ, PT ;  /* 0x00000000003f782f */ /* 0x000fe20003800000 */
[----:B------:R-:W-:-:S04]  /*01b0*/  UIADD3 UR6, -UR6, 0x100000, URZ ;  /* 0x0010000006067890 */ /* 0x000fc8000fffe13f */
[----:B------:R-:W-:Y:S02]  /*01c0*/  USHF.L.U32 UR7, UR6, 0xb, URZ ;  /* 0x0000000b06077899 */ /* 0x000fe4000800063f */
[----:B------:R-:W-:Y:S02]  /*01d0*/  USHF.L.U32 UR6, UR6, 0x1, URZ ;  /* 0x0000000106067899 */ /* 0x000fe4000800063f */
[----:B0-----:R-:W-:Y:S02]  /*01e0*/  ULEA UR8, UR8, UR4, 0x18 ;  /* 0x0000000408087291 */ /* 0x001fe4000f8ec03f */
[----:B------:R-:W-:-:S04]  /*01f0*/  UIADD3 UR4, -UR5, 0x100000, URZ ;  /* 0x0010000005047890 */ /* 0x000fc8000fffe13f */
[----:B------:R-:W-:Y:S02]  /*0200*/  USHF.L.U32 UR5, UR4, 0xb, URZ ;  /* 0x0000000b04057899 */ /* 0x000fe4000800063f */
[----:B------:R-:W-:Y:S01]  /*0210*/  USHF.L.U32 UR4, UR4, 0x1, URZ ;  /* 0x0000000104047899 */ /* 0x000fe2000800063f */
[----:B------:R-:W0:Y:S11]  /*0220*/  FENCE.VIEW.ASYNC.S ;  /* 0x00000000000073c6 */ /* 0x000e360000000000 */
[----:B0-----:R0:W1:Y:S01]  /*0230*/  SYNCS.EXCH.64 URZ, [UR8], UR4 ;  /* 0x00000004083f75b2 */ /* 0x0010620008000100 */
[----:B------:R0:W2:Y:S01]  /*0240*/  SYNCS.EXCH.64 URZ, [UR8+0x28], UR6 ;  /* 0x00002806083f75b2 */ /* 0x0000a20008000100 */
[----:B------:R0:W3:Y:S01]  /*0250*/  SYNCS.EXCH.64 URZ, [UR8+0x8], UR4 ;  /* 0x00000804083f75b2 */ /* 0x0000e20008000100 */
[----:B------:R0:W4:Y:S01]  /*0260*/  SYNCS.EXCH.64 URZ, [UR8+0x30], UR6 ;  /* 0x00003006083f75b2 */ /* 0x0001220008000100 */
[----:B------:R0:W0:Y:S01]  /*0270*/  SYNCS.EXCH.64 URZ, [UR8+0x10], UR4 ;  /* 0x00001004083f75b2 */ /* 0x0000220008000100 */
[----:B------:R0:W0:Y:S01]  /*0280*/  SYNCS.EXCH.64 URZ, [UR8+0x38], UR6 ;  /* 0x00003806083f75b2 */ /* 0x0000220008000100 */
[----:B------:R0:W0:Y:S01]  /*0290*/  SYNCS.EXCH.64 URZ, [UR8+0x18], UR4 ;  /* 0x00001804083f75b2 */ /* 0x0000220008000100 */
[----:B------:R0:W0:Y:S01]  /*02a0*/  SYNCS.EXCH.64 URZ, [UR8+0x40], UR6 ;  /* 0x00004006083f75b2 */ /* 0x0000220008000100 */
[----:B------:R0:W0:Y:S01]  /*02b0*/  SYNCS.EXCH.64 URZ, [UR8+0x20], UR4 ;  /* 0x00002004083f75b2 */ /* 0x0000220008000100 */
[----:B------:R0:W0:Y:S01]  /*02c0*/  SYNCS.EXCH.64 URZ, [UR8+0x48], UR6 ;  /* 0x00004806083f75b2 */ /* 0x0000220008000100 */
[----:B------:R-:W-:Y:S01]  /*02d0*/  NOP ;  /* 0x0000000000007918 */ /* 0x000fe20000000000 */
.L_x_2:
[----:B------:R-:W5:Y:S01]  /*02e0*/  SHFL.IDX PT, R0, R0, RZ, 0x1f ;  /* 0x00001fff00007589 */ /* 0x000f6200000e0000 */
[----:B------:R-:W-:Y:S01]  /*02f0*/  SHF.R.S32.HI R7, RZ, 0x1f, R94 ;  /* 0x0000001fff077819 */ /* 0x000fe2000001145e */
[----:B0-----:R-:W0:Y:S01]  /*0300*/  S2UR UR8, SR_CTAID.X ;  /* 0x00000000000879c3 */ /* 0x001e220000002500 */
[----:B------:R-:W-:Y:S01]  /*0310*/  ELECT P0, URZ, PT ;  /* 0x00000000003f782f */ /* 0x000fe20003800000 */
[----:B------:R-:W1:Y:S01]  /*0320*/  S2R R4, SR_CTAID.Y ;  /* 0x0000000000047919 */ /* 0x000e620000002600 */
[----:B------:R-:W-:Y:S01]  /*0330*/  LEA.HI R7, R7, R94, RZ, 0x7 ;  /* 0x0000005e07077211 */ /* 0x000fe200078f38ff */
[----:B------:R-:W-:Y:S01]  /*0340*/  ULDC UR4, c[0x0][0x154] ;  /* 0x0000550000047ab9 */ /* 0x000fe20000000800 */
[----:B------:R-:W-:Y:S01]  /*0350*/  SHF.R.S32.HI R8, RZ, 0x1f, R5 ;  /* 0x0000001fff087819 */ /* 0x000fe20000011405 */
[----:B------:R-:W-:Y:S01]  /*0360*/  NOP ;  /* 0x0000000000007918 */ /* 0x000fe20000000000 */
[----:B------:R-:W-:Y:S01]  /*0370*/  LOP3.LUT R7, R7, 0xffffff80, RZ, 0xc0, !PT ;  /* 0xffffff8007077812 */ /* 0x000fe200078ec0ff */
[----:B------:R-:W2:Y:S01]  /*0380*/  LDC R13, c[0x0][0x140] ;  /* 0x00005000ff0d7b82 */ /* 0x000ea20000000800 */
[----:B------:R-:W-:Y:S01]  /*0390*/  LEA.HI R8, R8, R5, RZ, 0x2 ;  /* 0x0000000508087211 */ /* 0x000fe200078f10ff */
[----:B------:R-:W-:-:S02]  /*03a0*/  NOP ;  /* 0x0000000000007918 */ /* 0x000fc40000000000 */
[----:B------:R-:W-:Y:S01]  /*03b0*/  IMAD.IADD R6, R94, 0x1, -R7 ;  /* 0x000000015e067824 */ /* 0x000fe200078e0a07 */
[----:B------:R-:W-:-:S03]  /*03c0*/  LOP3.LUT R10, R8, 0x3ffffffc, RZ, 0xc0, !PT ;  /* 0x3ffffffc080a7812 */ /* 0x000fc600078ec0ff */
[----:B------:R-:W3:Y:S01]  /*03d0*/  LDC R11, c[0x0][0x144] ;  /* 0x00005100ff0b7b82 */ /* 0x000ee20000000800 */
[----:B------:R-:W-:Y:S02]  /*03e0*/  SHF.R.S32.HI R7, RZ, 0x1f, R6 ;  /* 0x0000001fff077819 */ /* 0x000fe40000011406 */
[----:B------:R-:W-:Y:S02]  /*03f0*/  LOP3.LUT P2, RZ, R6, 0x7, RZ, 0xc0, !PT ;  /* 0x0000000706ff7812 */ /* 0x000fe4000784c0ff */
[----:B------:R-:W-:Y:S02]  /*0400*/  LEA.HI R7, R7, R6, RZ, 0x3 ;  /* 0x0000000607077211 */ /* 0x000fe400078f18ff */
[----:B-----5:R-:W-:Y:S02]  /*0410*/  ISETP.NE.OR P0, PT, R0, RZ, !P0 ;  /* 0x000000ff0000720c */ /* 0x020fe40004705670 */
[--C-:B------:R-:W-:Y:S02]  /*0420*/  SHF.R.S32.HI R0, RZ, 0x3, R7.reuse ;  /* 0x00000003ff007819 */ /* 0x100fe40000011407 */
[----:B------:R-:W-:-:S04]  /*0430*/  SHF.R.S32.HI R7, RZ, 0x1f, R7 ;  /* 0x0000001fff077819 */ /* 0x000fc80000011407 */
[----:B------:R-:W-:Y:S02]  /*0440*/  LEA.HI R7, R7, R0, RZ, 0x2 ;  /* 0x0000000007077211 */ /* 0x000fe400078f10ff */
[----:B--2---:R-:W-:Y:S02]  /*0450*/  ISETP.EQ.U32.AND P3, PT, R13, 0x1, PT ;  /* 0x000000010d00780c */ /* 0x004fe40003f62070 */
[----:B-1----:R-:W-:Y:S01]  /*0460*/  I2FP.F32.U32 R9, R4 ;  /* 0x0000000400097245 */ /* 0x002fe20000201000 */
[----:B------:R-:W-:Y:S01]  /*0470*/  VOTEU.ALL UP0, P0 ;  /* 0x00000000003f7886 */ /* 0x000fe20000000000 */
[----:B------:R-:W-:Y:S01]  /*0480*/  LOP3.LUT R7, R7, 0xfffffffc, RZ, 0xc0, !PT ;  /* 0xfffffffc07077812 */ /* 0x000fe200078ec0ff */
[----:B------:R-:W-:Y:S02]  /*0490*/  VOTEU.ALL UP1, P0 ;  /* 0x00000000003f7886 */ /* 0x000fe40000020000 */
[----:B------:R-:W-:Y:S01]  /*04a0*/  FMUL R12, R9, UR4 ;  /* 0x00000004090c7c20 */ /* 0x000fe20008400000 */
[----:B------:R-:W-:Y:S01]  /*04b0*/  IMAD.IADD R9, R5, 0x1, -R10 ;  /* 0x0000000105097824 */ /* 0x000fe200078e0a0a */
[----:B0-----:R-:W-:Y:S01]  /*04c0*/  I2FP.F32.U32 R10, UR8 ;  /* 0x00000008000a7c45 */ /* 0x001fe20008201000 */
[----:B------:R-:W-:Y:S01]  /*04d0*/  IMAD.IADD R8, R0, 0x1, -R7 ;  /* 0x0000000100087824 */ /* 0x000fe200078e0a07 */
[----:B------:R-:W0:Y:S01]  /*04e0*/  @!UP0 S2UR UR7, SR_CgaCtaId ;  /* 0x00000000000789c3 */ /* 0x000e220000008800 */
[----:B------:R-:W-:Y:S01]  /*04f0*/  ULDC UR4, c[0x0][0x150] ;  /* 0x0000540000047ab9 */ /* 0x000fe20000000800 */
[----:B------:R-:W1:Y:S01]  /*0500*/  F2I.U32.TRUNC.NTZ R12, R12 ;  /* 0x0000000c000c7305 */ /* 0x000e62000020f000 */
[----:B------:R-:W-:Y:S01]  /*0510*/  FMUL R10, R10, UR4 ;  /* 0x000000040a0a7c20 */ /* 0x000fe20008400000 */
[----:B------:R-:W-:Y:S01]  /*0520*/  SHF.R.S32.HI R0, RZ, 0x1f, R3 ;  /* 0x0000001fff007819 */ /* 0x000fe20000011403 */
[----:B------:R-:W-:Y:S01]  /*0530*/  IMAD R8, R9, 0x4, R8 ;  /* 0x0000000409087824 */ /* 0x000fe200078e0208 */
[----:B------:R-:W-:Y:S01]  /*0540*/  UMOV UR4, 0x20 ;  /* 0x0000002000047882 */ /* 0x000fe20000000000 */
[----:B------:R-:W-:Y:S01]  /*0550*/  @!UP0 UMOV UR6, 0x400 ;  /* 0x0000040000068882 */ /* 0x000fe20000000000 */
[----:B------:R-:W2:Y:S01]  /*0560*/  LDC R7, c[0x0][0x148] ;  /* 0x00005200ff077b82 */ /* 0x000ea20000000800 */
[----:B------:R-:W-:Y:S01]  /*0570*/  LEA.HI R0, R0, R3, RZ, 0x2 ;  /* 0x0000000300007211 */ /* 0x000fe200078f10ff */
[----:B------:R-:W5:Y:S01]  /*0580*/  F2I.U32.TRUNC.NTZ R10, R10 ;  /* 0x0000000a000a7305 */ /* 0x000f62000020f000 */
[----:B------:R-:W-:Y:S01]  /*0590*/  IMAD.SHL.U32 R19, R8, 0x4, RZ ;  /* 0x0000000408137824 */ /* 0x000fe200078e00ff */
[----:B------:R-:W-:-:S04]  /*05a0*/  @!UP0 UIADD3 UR4, -UR4, 0x100000, URZ ;  /* 0x0010000004048890 */ /* 0x000fc8000fffe13f */
[----:B------:R-:W-:Y:S02]  /*05b0*/  @!UP0 USHF.L.U32 UR5, UR4, 0xb, URZ ;  /* 0x0000000b04058899 */ /* 0x000fe4000800063f */
[----:B------:R-:W-:Y:S01]  /*05c0*/  @!UP0 USHF.L.U32 UR4, UR4, 0x1, URZ ;  /* 0x0000000104048899 */ /* 0x000fe2000800063f */
[----:B------:R-:W-:Y:S02]  /*05d0*/  LOP3.LUT R0, R0, 0xfffffffc, RZ, 0xc0, !PT ;  /* 0xfffffffc00007812 */ /* 0x000fe400078ec0ff */
[----:B------:R-:W-:Y:S01]  /*05e0*/  LOP3.LUT R19, R8, 0xc, R19, 0x78, !PT ;  /* 0x0000000c08137812 */ /* 0x000fe200078e7813 */
[----:B-1----:R-:W-:Y:S02]  /*05f0*/  IMAD.MOV R21, RZ, RZ, -R12 ;  /* 0x000000ffff157224 */ /* 0x002fe400078e0a0c */
[----:B------:R-:W-:Y:S01]  /*0600*/  IMAD.IADD R3, R3, 0x1, -R0 ;  /* 0x0000000103037824 */ /* 0x000fe200078e0a00 */
[----:B0-----:R-:W-:Y:S01]  /*0610*/  @!UP0 ULEA UR6, UR7, UR6, 0x18 ;  /* 0x0000000607068291 */ /* 0x001fe2000f8ec03f */
[----:B-----5:R-:W-:-:S03]  /*0620*/  IMAD.MOV R10, RZ, RZ, -R10 ;  /* 0x000000ffff0a7224 */ /* 0x020fc600078e0a0a */
[----:B------:R-:W-:Y:S01]  /*0630*/  ISETP.NE.AND P1, PT, R3, 0x3, PT ;  /* 0x000000030300780c */ /* 0x000fe20003f25270 */
[----:B------:R-:W-:Y:S01]  /*0640*/  VOTEU.ALL UP0, P0 ;  /* 0x00000000003f7886 */ /* 0x000fe20000000000 */
[----:B------:R-:W-:Y:S01]  /*0650*/  ISETP.LT.U32.AND P0, PT, R19, 0x8, !P2 ;  /* 0x000000081300780c */ /* 0x000fe20005701070 */
[----:B---3--:R-:W-:Y:S01]  /*0660*/  IMAD R6, R11, R10, UR8 ;  /* 0x000000080b067e24 */ /* 0x008fe2000f8e020a */
[----:B------:R-:W-:Y:S01]  /*0670*/  ISETP.EQ.OR P1, PT, R3, RZ, !P1 ;  /* 0x000000ff0300720c */ /* 0x000fe20004f22670 */
[C---:B------:R-:W-:Y:S01]  /*0680*/  VIADD R10, R2.reuse, 0xffffffff ;  /* 0xffffffff020a7836 */ /* 0x040fe20000000000 */
[C---:B------:R-:W-:Y:S01]  /*0690*/  ISETP.NE.AND P2, PT, R2.reuse, RZ, PT ;  /* 0x000000ff0200720c */ /* 0x040fe20003f45270 */
[----:B--2---:R-:W-:Y:S01]  /*06a0*/  IMAD R0, R7, R21, R4 ;  /* 0x0000001507007224 */ /* 0x004fe200078e0204 */
[----:B------:R-:W-:Y:S01]  /*06b0*/  ISETP.EQ.AND P1, PT, R2, RZ, P1 ;  /* 0x000000ff0200720c */ /* 0x000fe20000f22270 */
[----:B------:R-:W0:Y:S02]  /*06c0*/  FENCE.VIEW.ASYNC.S ;  /* 0x00000000000073c6 */ /* 0x000e240000000000 */
[----:B0-----:R0:W1:Y:S01]  /*06d0*/  @!UP0 SYNCS.EXCH.64 URZ, [UR6+0x60], UR4 ;  /* 0x00006004063f85b2 */ /* 0x0010620008000100 */
[----:B------:R-:W-:-:S02]  /*06e0*/  ISETP.GE.U32.AND P5, PT, R10, 0x2, PT ;  /* 0x000000020a00780c */ /* 0x000fc40003fa6070 */
[----:B------:R-:W-:Y:S02]  /*06f0*/  ISETP.NE.AND P4, PT, R0, R19, PT ;  /* 0x000000130000720c */ /* 0x000fe40003f85270 */
[----:B------:R-:W-:Y:S02]  /*0700*/  SEL R18, RZ, 0x1, !P1 ;  /* 0x00000001ff127807 */ /* 0x000fe40004800000 */
[----:B------:R-:W-:Y:S02]  /*0710*/  ISETP.EQ.OR P4, PT, R6, RZ, !P4 ;  /* 0x000000ff0600720c */ /* 0x000fe40006782670 */
[----:B------:R-:W-:Y:S02]  /*0720*/  LOP3.LUT R0, R94, 0x7f, RZ, 0xc0, !PT ;  /* 0x0000007f5e007812 */ /* 0x000fe400078ec0ff */
[----:B------:R-:W-:Y:S02]  /*0730*/  PLOP3.LUT P0, PT, P0, P4, PT, 0x80, 0x0 ;  /* 0x000000000000781c */ /* 0x000fe40000709070 */
[----:B------:R-:W-:-:S02]  /*0740*/  SEL R18, R18, 0x2, P5 ;  /* 0x0000000212127807 */ /* 0x000fc40002800000 */
[----:B------:R-:W-:Y:S01]  /*0750*/  P2R R102, PR, RZ, 0x1 ;  /* 0x00000001ff667803 */ /* 0x000fe20000000000 */
[----:B------:R0:W2:Y:S01]  /*0760*/  @!UP1 SYNCS.EXCH.64 URZ, [UR6+0x68], UR4 ;  /* 0x00006804063f95b2 */ /* 0x0000a20008000100 */
[----:B------:R-:W-:Y:S01]  /*0770*/  NOP ;  /* 0x0000000000007918 */ /* 0x000fe20000000000 */
[----:B------:R-:W-:Y:S06]  /*0780*/  @!P3 BRA `(.L_x_3) ;  /* 0x000000000008b947 */ /* 0x000fec0003800000 */
[----:B-12-4-:R-:W-:Y:S01]  /*0790*/  UCGABAR_ARV ;  /* 0x00000000000079c7 */ /* 0x016fe20008000000 */
[----:B------:R-:W-:Y:S05]  /*07a0*/  BRA `(.L_x_4) ;  /* 0x0000000000047947 */ /* 0x000fea0003800000 */
.L_x_3:
[----:B-12-4-:R-:W-:Y:S01]  /*07b0*/  NOP ;  /* 0x0000000000007918 */ /* 0x016fe20000000000 */
.L_x_4:
[----:B------:R-:W1:Y:S01]  /*07c0*/  LDC R2, c[0x0][0x65c] ;  /* 0x00019700ff027b82 */ /* 0x000e620000000800 */
[----:B------:R-:W-:Y:S02]  /*07d0*/  IMAD.U32 R8, RZ, RZ, UR8 ;  /* 0x00000008ff087e24 */ /* 0x000fe4000f8e00ff */
[----:B------:R-:W-:Y:S01]  /*07e0*/  IMAD.MOV.U32 R9, RZ, RZ, RZ ;  /* 0x000000ffff097224 */ /* 0x000fe200078e00ff */
[----:B-1----:R-:W-:-:S04]  /*07f0*/  ISETP.NE.AND P1, PT, R2, 0x1, PT ;  /* 0x000000010200780c */ /* 0x002fc80003f25270 */
[----:B------:R-:W-:-:S09]  /*0800*/  P2R R5, PR, RZ, 0x2 ;  /* 0x00000002ff057803 */ /* 0x000fd20000000000 */
[----:B------:R-:W1:Y:S01]  /*0810*/  @P1 LDC R17, c[0x0][0x10] ;  /* 0x00000400ff111b82 */ /* 0x000e620000000800 */
[----:B------:R-:W-:Y:S02]  /*0820*/  @P1 IMAD.MOV.U32 R5, RZ, RZ, RZ ;  /* 0x000000ffff051224 */ /* 0x000fe400078e00ff */
[----:B------:R-:W-:-:S05]  /*0830*/  @P1 IMAD.MOV.U32 R13, RZ, RZ, RZ ;  /* 0x000000ffff0d1224 */ /* 0x000fca00078e00ff */
[----:B------:R-:W2:Y:S01]  /*0840*/  @!P1 LDC R11, c[0x0][0xc] ;  /* 0x00000300ff0b9b82 */ /* 0x000ea20000000800 */
[----:B0-----:R-:W-:Y:S01]  /*0850*/  ULDC UR4, c[0x0][0xc] ;  /* 0x0000030000047ab9 */ /* 0x001fe20000000800 */
[----:B------:R-:W-:Y:S01]  /*0860*/  ULDC UR5, c[0x0][0x10] ;  /* 0x0000040000057ab9 */ /* 0x000fe20000000800 */
[----:B------:R-:W-:Y:S01]  /*0870*/  ULDC UR6, c[0x0][0x14] ;  /* 0x0000050000067ab9 */ /* 0x000fe20000000800 */
[----:B------:R-:W-:-:S04]  /*0880*/  UIMAD.WIDE.U32 UR4, UR4, UR5, URZ ;  /* 0x00000005040472a5 */ /* 0x000fc8000f8e003f */
[----:B------:R-:W-:Y:S02]  /*0890*/  UIMAD.WIDE.U32 UR36, UR4, UR6, URZ ;  /* 0x00000006042472a5 */ /* 0x000fe4000f8e003f */
[----:B------:R-:W-:-:S04]  /*08a0*/  UIMAD UR42, UR5, UR6, URZ ;  /* 0x00000006052a72a4 */ /* 0x000fc8000f8e023f */
[----:B------:R-:W-:Y:S01]  /*08b0*/  UIADD3 UR42, UR37, UR42, URZ ;  /* 0x0000002a252a7290 */ /* 0x000fe2000fffe03f */
[----:B-1----:R-:W-:-:S04]  /*08c0*/  @P1 IMAD.WIDE.U32 R16, R17, UR8, R4 ;  /* 0x0000000811101c25 */ /* 0x002fc8000f8e0004 */
[----:B------:R-:W-:Y:S02]  /*08d0*/  @P1 IMAD.IADD R17, R17, 0x1, R13 ;  /* 0x0000000111111824 */ /* 0x000fe400078e020d */
[----:B--2---:R-:W-:-:S04]  /*08e0*/  @!P1 IMAD.WIDE.U32 R8, R4, R11, R8 ;  /* 0x0000000b04089225 */ /* 0x004fc800078e0008 */
[----:B------:R-:W-:Y:S02]  /*08f0*/  @!P1 IMAD.MOV.U32 R16, RZ, RZ, R8 ;  /* 0x000000ffff109224 */ /* 0x000fe400078e0008 */
[----:B------:R-:W-:Y:S01]  /*0900*/  @!P1 IMAD.MOV.U32 R17, RZ, RZ, R9 ;  /* 0x000000ffff119224 */ /* 0x000fe200078e0009 */
[----:B------:R-:W-:Y:S06]  /*0910*/  @!P3 BRA `(.L_x_5) ;  /* 0x00000000000cb947 */ /* 0x000fec0003800000 */
[----:B------:R-:W-:Y:S01]  /*0920*/  UCGABAR_WAIT ;  /* 0x0000000000007dc7 */ /* 0x000fe20008000000 */
[----:B------:R-:W-:Y:S01]  /*0930*/  CCTL.IVALL ;  /* 0x00000000ff00798f */ /* 0x000fe20002000000 */
[----:B------:R-:W-:Y:S05]  /*0940*/  BRA `(.L_x_6) ;  /* 0x0000000000047947 */ /* 0x000fea0003800000 */
.L_x_5:
[----:B------:R-:W-:Y:S06]  /*0950*/  BAR.SYNC.DEFER_BLOCKING 0x0 ;  /* 0x0000000000007b1d */ /* 0x000fec0000010000 */
.L_x_6:
[----:B------:R-:W-:Y:S05]  /*0960*/  @!P2 BRA `(.L_x_7) ;  /* 0x0000005c008ca947 */ /* 0x000fea0003800000 */
[----:B------:R-:W-:-:S13]  /*0970*/  ISETP.GT.U32.AND P0, PT, R10, 0x1, PT ;  /* 0x000000010a00780c */ /* 0x000fda0003f04070 */
[----:B------:R-:W-:Y:S05]  /*0980*/  @P0 EXIT ;  /* 0x000000000000094d */ /* 0x000fea0003800000 */
[----:B------:R-:W-:Y:S01]  /*0990*/  ULDC.64 UR4, c[0x0][0x650] ;  /* 0x0001940000047ab9 */ /* 0x000fe20000000a00 */
[----:B------:R-:W-:Y:S01]  /*09a0*/  PRMT R3, RZ, 0x7610, R3 ;  /* 0x00007610ff037816 */ /* 0x000fe20000000003 */
[----:B------:R-:W-:Y:S01]  /*09b0*/  IMAD.MOV.U32 R101, RZ, RZ, -0x1 ;  /* 0xffffffffff657424 */ /* 0x000fe200078e00ff */
[----:B------:R-:W-:Y:S01]  /*09c0*/  ISETP.GE.U32.AND P0, PT, R16, UR4, PT ;  /* 0x0000000410007c0c */ /* 0x000fe2000bf06070 */
[----:B------:R-:W-:Y:S02]  /*09d0*/  IMAD.MOV.U32 R100, RZ, RZ, -0x1 ;  /* 0xffffffffff647424 */ /* 0x000fe400078e00ff */
[----:B------:R-:W-:Y:S01]  /*09e0*/  IMAD.MOV.U32 R99, RZ, RZ, -0x1 ;  /* 0xffffffffff637424 */ /* 0x000fe200078e00ff */
[----:B------:R-:W-:-:S13]  /*09f0*/  ISETP.GE.U32.AND.EX P0, PT, R17, UR5, PT, P0 ;  /* 0x0000000511007c0c */ /* 0x000fda000bf06100 */
[----:B------:R-:W-:Y:S05]  /*0a00*/  @P0 BRA `(.L_x_8) ;  /* 0x0000000400280947 */ /* 0x000fea0003800000 */
[----:B------:R-:W0:Y:S01]  /*0a10*/  LDC.64 R22, c[0x0][0x628] ;  /* 0x00018a00ff167b82 */ /* 0x000e220000000a00 */
[----:B------:R-:W-:Y:S02]  /*0a20*/  IMAD.MOV.U32 R8, RZ, RZ, R16 ;  /* 0x000000ffff087224 */ /* 0x000fe400078e0010 */
[----:B------:R-:W-:-:S05]  /*0a30*/  IMAD.MOV.U32 R9, RZ, RZ, R17 ;  /* 0x000000ffff097224 */ /* 0x000fca00078e0011 */
[----:B------:R-:W1:Y:S08]  /*0a40*/  LDC R20, c[0x0][0x630] ;  /* 0x00018c00ff147b82 */ /* 0x000e700000000800 */
[----:B------:R-:W2:Y:S01]  /*0a50*/  LDC.64 R24, c[0x0][0x620] ;  /* 0x00018800ff187b82 */ /* 0x000ea20000000a00 */
[----:B0-----:R-:W-:-:S04]  /*0a60*/  ISETP.NE.U32.AND P0, PT, R22, RZ, PT ;  /* 0x000000ff1600720c */ /* 0x001fc80003f05070 */
[----:B------:R-:W-:-:S13]  /*0a70*/  ISETP.NE.AND.EX P0, PT, R23, RZ, PT, P0 ;  /* 0x000000ff1700720c */ /* 0x000fda0003f05300 */
[----:B-12---:R-:W-:Y:S05]  /*0a80*/  @!P0 BRA `(.L_x_9) ;  /* 0x0000000000288947 */ /* 0x006fea0003800000 */
[----:B------:R-:W0:Y:S02]  /*0a90*/  LDC R3, c[0x0][0x634] ;  /* 0x00018d00ff037b82 */ /* 0x000e240000000800 */
[----:B0-----:R-:W-:-:S05]  /*0aa0*/  IADD3 R3, P0, R16, R3, RZ ;  /* 0x0000000310037210 */ /* 0x001fca0007f1e0ff */
[----:B------:R-:W-:-:S04]  /*0ab0*/  IMAD.X R15, RZ, RZ, R17, P0 ;  /* 0x000000ffff0f7224 */ /* 0x000fc800000e0611 */
[----:B------:R-:W-:-:S04]  /*0ac0*/  IMAD.WIDE.U32 R8, R15, R22, RZ ;  /* 0x000000160f087225 */ /* 0x000fc800078e00ff */
[----:B------:R-:W-:-:S04]  /*0ad0*/  IMAD.WIDE.U32 R10, P0, R3, R23, R8 ;  /* 0x00000017030a7225 */ /* 0x000fc80007800008 */
[----:B------:R-:W-:-:S04]  /*0ae0*/  IMAD.WIDE.U32 R8, R3, R22, RZ ;  /* 0x0000001603087225 */ /* 0x000fc800078e00ff */
[----:B------:R-:W-:Y:S01]  /*0af0*/  IMAD.X R13, RZ, RZ, RZ, P0 ;  /* 0x000000ffff0d7224 */ /* 0x000fe200000e06ff */
[----:B------:R-:W-:Y:S01]  /*0b00*/  IADD3 RZ, P0, R9, R10, RZ ;  /* 0x0000000a09ff7210 */ /* 0x000fe20007f1e0ff */
[----:B------:R-:W-:-:S04]  /*0b10*/  IMAD.MOV.U32 R12, RZ, RZ, R11 ;  /* 0x000000ffff0c7224 */ /* 0x000fc800078e000b */
[----:B------:R-:W-:-:S08]  /*0b20*/  IMAD.WIDE.U32.X R8, R15, R23, R12, P0 ;  /* 0x000000170f087225 */ /* 0x000fd000000e040c */
.L_x_9:
[----:B------:R-:W0:Y:S01]  /*0b30*/  LDC.64 R28, c[0x0][0x640] ;  /* 0x00019000ff1c7b82 */ /* 0x000e220000000a00 */
[-CC-:B------:R-:W-:Y:S01]  /*0b40*/  SHF.R.U64 R99, R8, R20.reuse, R9.reuse ;  /* 0x0000001408637219 */ /* 0x180fe20000001209 */
[----:B------:R-:W-:Y:S01]  /*0b50*/  IMAD R27, R7, R21, R4 ;  /* 0x00000015071b7224 */ /* 0x000fe200078e0204 */
[----:B------:R-:W-:Y:S01]  /*0b60*/  SHF.R.U32.HI R3, RZ, R20, R9 ;  /* 0x00000014ff037219 */ /* 0x000fe20000011609 */
[----:B------:R-:W-:Y:S01]  /*0b70*/  IMAD.MOV.U32 R21, RZ, RZ, 0x1 ;  /* 0x00000001ff157424 */ /* 0x000fe200078e00ff */
[----:B------:R-:W-:-:S03]  /*0b80*/  IADD3 R5, P0, RZ, -R99, RZ ;  /* 0x80000063ff057210 */ /* 0x000fc60007f1e0ff */
[----:B------:R-:W1:Y:S02]  /*0b90*/  LDC R22, c[0x0][0x618] ;  /* 0x00018600ff167b82 */ /* 0x000e640000000800 */
[----:B------:R-:W-:Y:S02]  /*0ba0*/  IMAD.X R3, RZ, RZ, ~R3, P0 ;  /* 0x000000ffff037224 */ /* 0x000fe400000e0e03 */
[----:B------:R-:W-:-:S04]  /*0bb0*/  IMAD.WIDE.U32 R8, R5, R24, R16 ;  /* 0x0000001805087225 */ /* 0x000fc800078e0010 */
[----:B------:R-:W2:Y:S01]  /*0bc0*/  LDC R20, c[0x0][0x608] ;  /* 0x00018200ff147b82 */ /* 0x000ea20000000800 */
[----:B------:R-:W-:Y:S02]  /*0bd0*/  IMAD R10, R3, R24, RZ ;  /* 0x00000018030a7224 */ /* 0x000fe400078e02ff */
[----:B------:R-:W-:Y:S02]  /*0be0*/  IMAD.MOV.U32 R3, RZ, RZ, -0x1 ;  /* 0xffffffffff037424 */ /* 0x000fe400078e00ff */
[----:B------:R-:W-:-:S03]  /*0bf0*/  IMAD R5, R5, R25, R10 ;  /* 0x0000001905057224 */ /* 0x000fc600078e020a */
[----:B------:R-:W3:Y:S01]  /*0c00*/  LDC R26, c[0x0][0x658] ;  /* 0x00019600ff1a7b82 */ /* 0x000ee20000000800 */
[----:B------:R-:W-:Y:S01]  /*0c10*/  IMAD.IADD R5, R9, 0x1, R5 ;  /* 0x0000000109057824 */ /* 0x000fe200078e0205 */
[----:B0-----:R-:W-:-:S04]  /*0c20*/  ISETP.NE.U32.AND P0, PT, R28, RZ, PT ;  /* 0x000000ff1c00720c */ /* 0x001fc80003f05070 */
[----:B------:R-:W-:Y:S02]  /*0c30*/  ISETP.NE.AND.EX P0, PT, R29, RZ, PT, P0 ;  /* 0x000000ff1d00720c */ /* 0x000fe40003f05300 */
[----:B------:R-:W0:Y:S01]  /*0c40*/  LDC R24, c[0x0][0x600] ;  /* 0x00018000ff187b82 */ /* 0x000e220000000800 */
[-CC-:B-1----:R-:W-:Y:S02]  /*0c50*/  SHF.R.U64 R12, R8, R22.reuse, R5.reuse ;  /* 0x00000016080c7219 */ /* 0x182fe40000001205 */
[----:B------:R-:W-:-:S05]  /*0c60*/  SHF.R.U32.HI R5, RZ, R22, R5 ;  /* 0x00000016ff057219 */ /* 0x000fca0000011605 */
[----:B------:R-:W1:Y:S01]  /*0c70*/  LDC R15, c[0x0][0x648] ;  /* 0x00019200ff0f7b82 */ /* 0x000e620000000800 */
[-CC-:B--2---:R-:W-:Y:S02]  /*0c80*/  SHF.R.U64 R22, R12, R20.reuse, R5.reuse ;  /* 0x000000140c167219 */ /* 0x184fe40000001205 */
[----:B------:R-:W-:-:S05]  /*0c90*/  SHF.R.U32.HI R5, RZ, R20, R5 ;  /* 0x00000014ff057219 */ /* 0x000fca0000011605 */
[----:B------:R-:W2:Y:S01]  /*0ca0*/  LDC R23, c[0x0][0x638] ;  /* 0x00018e00ff177b82 */ /* 0x000ea20000000800 */
[-CC-:B---3--:R-:W-:Y:S02]  /*0cb0*/  SHF.R.U64 R20, R22, R26.reuse, R5.reuse ;  /* 0x0000001a16147219 */ /* 0x188fe40000001205 */
[-C--:B------:R-:W-:Y:S02]  /*0cc0*/  SHF.L.U32 R3, R3, R26.reuse, RZ ;  /* 0x0000001a03037219 */ /* 0x080fe400000006ff */
[----:B------:R-:W-:Y:S01]  /*0cd0*/  SHF.R.U32.HI R5, RZ, R26, R5 ;  /* 0x0000001aff057219 */ /* 0x000fe20000011605 */
[----:B------:R-:W-:Y:S01]  /*0ce0*/  IMAD.MOV.U32 R4, RZ, RZ, R20 ;  /* 0x000000ffff047224 */ /* 0x000fe200078e0014 */
[----:B------:R-:W-:Y:S01]  /*0cf0*/  LOP3.LUT R7, RZ, R3, RZ, 0x33, !PT ;  /* 0x00000003ff077212 */ /* 0x000fe200078e33ff */
[----:B------:R-:W3:Y:S01]  /*0d00*/  LDC R25, c[0x0][0x610] ;  /* 0x00018400ff197b82 */ /* 0x000ee20000000800 */
[----:B------:R-:W-:Y:S05]  /*0d10*/  @!P0 BRA `(.L_x_10) ;  /* 0x0000000000288947 */ /* 0x000fea0003800000 */
[----:B------:R-:W4:Y:S02]  /*0d20*/  LDC R3, c[0x0][0x64c] ;  /* 0x00019300ff037b82 */ /* 0x000f240000000800 */
[----:B----4-:R-:W-:-:S05]  /*0d30*/  IADD3 R3, P0, R20, R3, RZ ;  /* 0x0000000314037210 */ /* 0x010fca0007f1e0ff */
        /* <DEDUP_REMOVED lines=8> */
.L_x_10:
[----:B-1----:R-:W-:Y:S02]  /*0dc0*/  SHF.R.U64 R5, R4, R15, R5 ;  /* 0x0000000f04057219 */ /* 0x002fe40000001205 */
[----:B------:R-:W-:Y:S01]  /*0dd0*/  LOP3.LUT R4, R22, R7, RZ, 0xc0, !PT ;  /* 0x0000000716047212 */ /* 0x000fe200078ec0ff */
[----:B0-----:R-:W-:Y:S01]  /*0de0*/  VIADD R7, R24, 0xffffffff ;  /* 0xffffffff18077836 */ /* 0x001fe20000000000 */
[----:B------:R-:W-:Y:S01]  /*0df0*/  SHF.L.U32 R3, R21, R26, RZ ;  /* 0x0000001a15037219 */ /* 0x000fe200000006ff */
[----:B------:R-:W-:Y:S01]  /*0e00*/  IMAD.MOV R8, RZ, RZ, -R5 ;  /* 0x000000ffff087224 */ /* 0x000fe200078e0a05 */
[----:B------:R-:W-:Y:S02]  /*0e10*/  SEL R6, R6, R27, !P1 ;  /* 0x0000001b06067207 */ /* 0x000fe40004800000 */
[----:B------:R-:W-:Y:S01]  /*0e20*/  LOP3.LUT R7, R12, R7, RZ, 0xc0, !PT ;  /* 0x000000070c077212 */ /* 0x000fe200078ec0ff */
[----:B------:R-:W-:Y:S02]  /*0e30*/  IMAD R5, R3, R5, R4 ;  /* 0x0000000503057224 */ /* 0x000fe400078e0204 */
[----:B--2---:R-:W-:-:S02]  /*0e40*/  IMAD R3, R8, R23, R20 ;  /* 0x0000001708037224 */ /* 0x004fc400078e0214 */
[----:B---3--:R-:W-:Y:S02]  /*0e50*/  IMAD R6, R5, R25, R6 ;  /* 0x0000001905067224 */ /* 0x008fe400078e0206 */
[----:B------:R-:W-:Y:S02]  /*0e60*/  IMAD R101, R3, R24, R7 ;  /* 0x0000001803657224 */ /* 0x000fe400078e0207 */
[----:B------:R-:W-:-:S03]  /*0e70*/  IMAD.MOV.U32 R4, RZ, RZ, 0x1 ;  /* 0x00000001ff047424 */ /* 0x000fc600078e00ff */
[----:B------:R-:W-:Y:S02]  /*0e80*/  SEL R100, R101, R6, !P1 ;  /* 0x0000000665647207 */ /* 0x000fe40004800000 */
[----:B------:R-:W-:Y:S02]  /*0e90*/  PRMT R3, R4, 0x7610, R3 ;  /* 0x0000761004037816 */ /* 0x000fe40000000003 */
[----:B------:R-:W-:-:S07]  /*0ea0*/  SEL R101, R6, R101, !P1 ;  /* 0x0000006506657207 */ /* 0x000fce0004800000 */
.L_x_8:
[----:B------:R-:W-:-:S08]  /*0eb0*/  NOP ;  /* 0x0000000000007918 */ /* 0x000fd00000000000 */
[----:B------:R-:W0:Y:S02]  /*0ec0*/  USETMAXREG.TRY_ALLOC.CTAPOOL UP0, 0xe8 ;  /* 0x000000e8000079c8 */ /* 0x000e240008000600 */
[----:B0-----:R-:W-:-:S13]  /*0ed0*/  PLOP3.LUT P0, PT, PT, PT, UP0, 0x80, 0x0 ;  /* 0x000000000000781c */ /* 0x001fda0003f0f008 */
[----:B------:R-:W-:Y:S05]  /*0ee0*/  @!P0 BRA `(.L_x_8) ;  /* 0xfffffffc00f08947 */ /* 0x000fea000383ffff */
[----:B------:R-:W-:Y:S01]  /*0ef0*/  ULDC.64 UR4, c[0x0][0x598] ;  /* 0x0001660000047ab9 */ /* 0x000fe20000000a00 */
[----:B------:R-:W-:Y:S01]  /*0f00*/  ULDC.64 UR38, c[0x0][0x208] ;  /* 0x0000820000267ab9 */ /* 0x000fe20000000a00 */
[----:B------:R-:W-:-:S04]  /*0f10*/  ISETP.NE.U32.AND P0, PT, RZ, UR4, PT ;  /* 0x00000004ff007c0c */ /* 0x000fc8000bf05070 */
[----:B------:R-:W-:-:S13]  /*0f20*/  ISETP.NE.AND.EX P0, PT, RZ, UR5, PT, P0 ;  /* 0x00000005ff007c0c */ /* 0x000fda000bf05300 */
[----:B------:R-:W-:Y:S05]  /*0f30*/  @!P0 BRA `(.L_x_11) ;  /* 0x00000000001c8947 */ /* 0x000fea0003800000 */
[----:B------:R-:W0:Y:S02]  /*0f40*/  LDC.64 R4, c[0x0][0x598] ;  /* 0x00016600ff047b82 */ /* 0x000e240000000a00 */
[----:B0-----:R-:W2:Y:S02]  /*0f50*/  LDG.E.64 R4, desc[UR38][R4.64] ;  /* 0x0000002604047981 */ /* 0x001ea4000c1e1b00 */
[----:B--2---:R-:W-:-:S04]  /*0f60*/  ISETP.NE.U32.AND P0, PT, R4, RZ, PT ;  /* 0x000000ff0400720c */ /* 0x004fc80003f05070 */
[----:B------:R-:W-:-:S13]  /*0f70*/  ISETP.NE.AND.EX P0, PT, R5, RZ, PT, P0 ;  /* 0x000000ff0500720c */ /* 0x000fda0003f05300 */
[----:B------:R-:W-:Y:S05]  /*0f80*/  @!P0 BRA `(.L_x_11) ;  /* 0x0000000000088947 */ /* 0x000fea0003800000 */
[----:B------:R0:W5:Y:S01]  /*0f90*/  LD.E R88, desc[UR38][R4.64] ;  /* 0x0000002604587980 */ /* 0x000162000c101900 */
[----:B------:R-:W-:Y:S05]  /*0fa0*/  BRA `(.L_x_12) ;  /* 0x0000000000247947 */ /* 0x000fea0003800000 */
.L_x_11:
[----:B------:R-:W-:Y:S02]  /*0fb0*/  ULDC.64 UR4, c[0x0][0x588] ;  /* 0x0001620000047ab9 */ /* 0x000fe40000000a00 */
[----:B------:R-:W-:-:S04]  /*0fc0*/  ISETP.NE.U32.AND P0, PT, RZ, UR4, PT ;  /* 0x00000004ff007c0c */ /* 0x000fc8000bf05070 */
[----:B------:R-:W-:-:S13]  /*0fd0*/  ISETP.NE.AND.EX P0, PT, RZ, UR5, PT, P0 ;  /* 0x00000005ff007c0c */ /* 0x000fda000bf05300 */
[----:B------:R-:W-:Y:S05]  /*0fe0*/  @!P0 BRA `(.L_x_13) ;  /* 0x00000000000c8947 */ /* 0x000fea0003800000 */
[----:B------:R-:W0:Y:S02]  /*0ff0*/  LDC.64 R88, c[0x0][0x588] ;  /* 0x00016200ff587b82 */ /* 0x000e240000000a00 */
[----:B0-----:R1:W5:Y:S01]  /*1000*/  LDG.E R88, desc[UR38][R88.64] ;  /* 0x0000002658587981 */ /* 0x001362000c1e1900 */
[----:B------:R-:W-:Y:S05]  /*1010*/  BRA `(.L_x_12) ;  /* 0x0000000000087947 */ /* 0x000fea0003800000 */
.L_x_13:
[----:B------:R-:W-:Y:S02]  /*1020*/  ULDC UR4, c[0x0][0x580] ;  /* 0x0001600000047ab9 */ /* 0x000fe40000000800 */
[----:B------:R-:W-:-:S07]  /*1030*/  IMAD.U32 R88, RZ, RZ, UR4 ;  /* 0x00000004ff587e24 */ /* 0x000fce000f8e00ff */
.L_x_12:
[----:B------:R-:W-:Y:S02]  /*1040*/  ULDC.64 UR4, c[0x0][0x5a0] ;  /* 0x0001680000047ab9 */ /* 0x000fe40000000a00 */
[----:B------:R-:W-:-:S04]  /*1050*/  ISETP.NE.U32.AND P0, PT, RZ, UR4, PT ;  /* 0x00000004ff007c0c */ /* 0x000fc8000bf05070 */
[----:B------:R-:W-:-:S13]  /*1060*/  ISETP.NE.AND.EX P0, PT, RZ, UR5, PT, P0 ;  /* 0x00000005ff007c0c */ /* 0x000fda000bf05300 */
[----:B------:R-:W-:Y:S05]  /*1070*/  @!P0 BRA `(.L_x_14) ;  /* 0x00000000001c8947 */ /* 0x000fea0003800000 */
[----:B0-----:R-:W0:Y:S02]  /*1080*/  LDC.64 R4, c[0x0][0x5a0] ;  /* 0x00016800ff047b82 */ /* 0x001e240000000a00 */
[----:B0-----:R-:W2:Y:S02]  /*1090*/  LDG.E.64 R4, desc[UR38][R4.64] ;  /* 0x0000002604047981 */ /* 0x001ea4000c1e1b00 */
[----:B--2---:R-:W-:-:S04]  /*10a0*/  ISETP.NE.U32.AND P0, PT, R4, RZ, PT ;  /* 0x000000ff0400720c */ /* 0x004fc80003f05070 */
[----:B------:R-:W-:-:S13]  /*10b0*/  ISETP.NE.AND.EX P0, PT, R5, RZ, PT, P0 ;  /* 0x000000ff0500720c */ /* 0x000fda0003f05300 */
[----:B------:R-:W-:Y:S05]  /*10c0*/  @!P0 BRA `(.L_x_14) ;  /* 0x0000000000088947 */ /* 0x000fea0003800000 */
[----:B-1----:R0:W5:Y:S01]  /*10d0*/  LD.E R89, desc[UR38][R4.64] ;  /* 0x0000002604597980 */ /* 0x002162000c101900 */
[----:B------:R-:W-:Y:S05]  /*10e0*/  BRA `(.L_x_15) ;  /* 0x0000000000247947 */ /* 0x000fea0003800000 */
.L_x_14:
[----:B------:R-:W-:Y:S02]  /*10f0*/  ULDC.64 UR4, c[0x0][0x590] ;  /* 0x0001640000047ab9 */ /* 0x000fe40000000a00 */
[----:B------:R-:W-:-:S04]  /*1100*/  ISETP.NE.U32.AND P0, PT, RZ, UR4, PT ;  /* 0x00000004ff007c0c */ /* 0x000fc8000bf05070 */
[----:B------:R-:W-:-:S13]  /*1110*/  ISETP.NE.AND.EX P0, PT, RZ, UR5, PT, P0 ;  /* 0x00000005ff007c0c */ /* 0x000fda000bf05300 */
[----:B------:R-:W-:Y:S05]  /*1120*/  @!P0 BRA `(.L_x_16) ;  /* 0x00000000000c8947 */ /* 0x000fea0003800000 */
[----:B0-----:R-:W1:Y:S02]  /*1130*/  LDC.64 R4, c[0x0][0x590] ;  /* 0x00016400ff047b82 */ /* 0x001e640000000a00 */
[----:B-1----:R1:W5:Y:S01]  /*1140*/  LDG.E R89, desc[UR38][R4.64] ;  /* 0x0000002604597981 */ /* 0x002362000c1e1900 */
[----:B------:R-:W-:Y:S05]  /*1150*/  BRA `(.L_x_15) ;  /* 0x0000000000087947 */ /* 0x000fea0003800000 */
.L_x_16:
[----:B------:R-:W-:Y:S02]  /*1160*/  ULDC UR4, c[0x0][0x584] ;  /* 0x0001610000047ab9 */ /* 0x000fe40000000800 */
[----:B-1----:R-:W-:-:S07]  /*1170*/  IMAD.U32 R89, RZ, RZ, UR4 ;  /* 0x00000004ff597e24 */ /* 0x002fce000f8e00ff */
.L_x_15:
[----:B------:R-:W-:-:S13]  /*1180*/  LOP3.LUT P0, RZ, R3, 0xff, RZ, 0xc0, !PT ;  /* 0x000000ff03ff7812 */ /* 0x000fda000780c0ff */
[----:B------:R-:W-:Y:S05]  /*1190*/  @!P0 EXIT ;  /* 0x000000000000894d */ /* 0x000fea0003800000 */
[----:B------:R-:W2:Y:S01]  /*11a0*/  LDC R92, c[0x0][0x658] ;  /* 0x00019600ff5c7b82 */ /* 0x000ea20000000800 */
[----:B------:R-:W-:Y:S01]  /*11b0*/  ULDC.64 UR6, c[0x0][0x288] ;  /* 0x0000a20000067ab9 */ /* 0x000fe20000000a00 */
[----:B------:R-:W-:Y:S01]  /*11c0*/  LOP3.LUT R14, R14, 0x1, RZ, 0xc0, !PT ;  /* 0x000000010e0e7812 */ /* 0x000fe200078ec0ff */
[----:B------:R-:W-:Y:S01]  /*11d0*/  UIADD3 UR4, UR7, 0x3f, URZ ;  /* 0x0000003f07047890 */ /* 0x000fe2000fffe03f */
[----:B------:R-:W-:Y:S01]  /*11e0*/  SHF.R.U32.HI R3, RZ, 0x2, R94 ;  /* 0x00000002ff037819 */ /* 0x000fe2000001165e */
[----:B01----:R-:W-:Y:S01]  /*11f0*/  IMAD.MOV.U32 R5, RZ, RZ, -0x1 ;  /* 0xffffffffff057424 */ /* 0x003fe200078e00ff */
[----:B------:R-:W-:Y:S01]  /*1200*/  SHF.R.U32.HI R0, RZ, 0x1, R0 ;  /* 0x00000001ff007819 */ /* 0x000fe20000011600 */
[----:B------:R-:W-:Y:S01]  /*1210*/  USHF.R.S32.HI UR5, URZ, 0x1f, UR4 ;  /* 0x0000001f3f057899 */ /* 0x000fe20008011404 */
[----:B------:R-:W0:Y:S01]  /*1220*/  LDC.64 R90, c[0x0][0x5c8] ;  /* 0x00017200ff5a7b82 */ /* 0x000e220000000a00 */
[----:B------:R-:W-:Y:S01]  /*1230*/  IMAD.SHL.U32 R22, R14, 0x40, RZ ;  /* 0x000000400e167824 */ /* 0x000fe200078e00ff */
[----:B------:R-:W-:Y:S01]  /*1240*/  LOP3.LUT R3, R3, 0x7, RZ, 0xc0, !PT ;  /* 0x0000000703037812 */ /* 0x000fe200078ec0ff */
[----:B------:R-:W-:Y:S01]  /*1250*/  ULEA.HI UR5, UR5, UR4, URZ, 0x6 ;  /* 0x0000000405057291 */ /* 0x000fe2000f8f303f */
[----:B------:R-:W-:Y:S01]  /*1260*/  LOP3.LUT R0, R0, 0x30, RZ, 0xc0, !PT ;  /* 0x0000003000007812 */ /* 0x000fe200078ec0ff */
[----:B------:R-:W-:Y:S01]  /*1270*/  IMAD.MOV.U32 R7, RZ, RZ, 0x1 ;  /* 0x00000001ff077424 */ /* 0x000fe200078e00ff */
[--C-:B------:R-:W-:Y:S01]  /*1280*/  LOP3.LUT R22, R22, 0x40, R3.reuse, 0xe2, !PT ;  /* 0x0000004016167812 */ /* 0x100fe200078ee203 */
[----:B------:R-:W-:Y:S01]  /*1290*/  USHF.R.S32.HI UR43, URZ, 0x6, UR5 ;  /* 0x000000063f2b7899 */ /* 0x000fe20008011405 */
[----:B------:R-:W1:Y:S01]  /*12a0*/  LDC R96, c[0x0][0x600] ;  /* 0x00018000ff607b82 */ /* 0x000e620000000800 */
[----:B------:R-:W-:Y:S01]  /*12b0*/  IADD3 R3, RZ, -R0, -R3 ;  /* 0x80000000ff037210 */ /* 0x000fe20007ffe803 */
[----:B------:R-:W-:Y:S01]  /*12c0*/  IMAD.U32 R4, RZ, RZ, UR6 ;  /* 0x00000006ff047e24 */ /* 0x000fe2000f8e00ff */
[C---:B------:R-:W-:Y:S01]  /*12d0*/  LOP3.LUT R93, R94.reuse, 0x3, RZ, 0xc0, !PT ;  /* 0x000000035e5d7812 */ /* 0x040fe200078ec0ff */
[----:B------:R-:W-:Y:S01]  /*12e0*/  UISETP.LT.AND UP0, UPT, UR43, 0x1, UPT ;  /* 0x000000012b00788c */ /* 0x000fe2000bf01270 */
[----:B------:R-:W-:Y:S01]  /*12f0*/  LOP3.LUT R95, R94, 0x80, RZ, 0xc0, !PT ;  /* 0x000000805e5f7812 */ /* 0x000fe200078ec0ff */
[----:B------:R-:W-:Y:S01]  /*1300*/  IMAD R3, R14, -0x40, R3 ;  /* 0xffffffc00e037824 */ /* 0x000fe200078e0203 */
[----:B------:R-:W-:Y:S01]  /*1310*/  ULDC UR4, c[0x0][0x284] ;  /* 0x0000a10000047ab9 */ /* 0x000fe20000000800 */
[----:B--2---:R-:W-:Y:S01]  /*1320*/  SHF.L.U32 R5, R5, R92, RZ ;  /* 0x0000005c05057219 */ /* 0x004fe200000006ff */
[----:B------:R-:W-:Y:S01]  /*1330*/  USEL UR44, UR43, 0x1, UP0 ;  /* 0x000000012b2c7887 */ /* 0x000fe20008000000 */
[----:B------:R-:W-:Y:S01]  /*1340*/  IMAD R93, R93, -0x2, R4 ;  /* 0xfffffffe5d5d7824 */ /* 0x000fe200078e0204 */
[----:B------:R-:W-:Y:S01]  /*1350*/  LOP3.LUT R22, R22, R0, RZ, 0xfc, !PT ;  /* 0x0000000016167212 */ /* 0x000fe200078efcff */
[----:B------:R-:W-:Y:S01]  /*1360*/  IMAD.SHL.U32 R94, R94, 0x2, RZ ;  /* 0x000000025e5e7824 */ /* 0x000fe200078e00ff */
[----:B------:R-:W-:Y:S01]  /*1370*/  SHF.L.U32 R92, R7, R92, RZ ;  /* 0x0000005c075c7219 */ /* 0x000fe200000006ff */
[----:B------:R-:W-:Y:S01]  /*1380*/  VIADD R98, R3, UR4 ;  /* 0x0000000403627c36 */ /* 0x000fe20008000000 */
[----:B------:R-:W-:Y:S01]  /*1390*/  LOP3.LUT R103, R18, 0x1, RZ, 0xfc, !PT ;  /* 0x0000000112677812 */ /* 0x000fe200078efcff */
[----:B------:R-:W-:Y:S01]  /*13a0*/  IMAD.MOV.U32 R23, RZ, RZ, RZ ;  /* 0x000000ffff177224 */ /* 0x000fe200078e00ff */
[C---:B0-----:R-:W-:Y:S01]  /*13b0*/  SHF.L.U64.HI R91, R90.reuse, 0x3, R91 ;  /* 0x000000035a5b7819 */ /* 0x041fe2000001025b */
[----:B------:R-:W-:Y:S01]  /*13c0*/  IMAD.SHL.U32 R90, R90, 0x8, RZ ;  /* 0x000000085a5a7824 */ /* 0x000fe200078e00ff */
[----:B------:R-:W-:Y:S01]  /*13d0*/  SHF.R.U32.HI R95, RZ, 0x7, R95 ;  /* 0x00000007ff5f7819 */ /* 0x000fe2000001165f */
[----:B------:R-:W-:Y:S01]  /*13e0*/  UIADD3 UR44, UR43, -UR44, URZ ;  /* 0x8000002c2b2c7290 */ /* 0x000fe2000fffe03f */
[----:B------:R-:W-:Y:S01]  /*13f0*/  LOP3.LUT R97, RZ, R5, RZ, 0x33, !PT ;  /* 0x00000005ff617212 */ /* 0x000fe200078e33ff */
[----:B------:R-:W-:Y:S01]  /*1400*/  UMOV UR40, URZ ;  /* 0x0000003f00287c82 */ /* 0x000fe20008000000 */
[----:B------:R-:W-:Y:S01]  /*1410*/  UMOV UR41, URZ ;  /* 0x0000003f00297c82 */ /* 0x000fe20008000000 */
[----:B-1----:R-:W-:-:S08]  /*1420*/  VIADD R96, R96, 0xffffffff ;  /* 0xffffffff60607836 */ /* 0x002fd00000000000 */
.L_x_162:
[----:B0-----:R-:W0:Y:S01]  /*1430*/  SHFL.IDX PT, R0, R95, RZ, 0x1f ;  /* 0x00001fff5f007589 */ /* 0x001e2200000e0000 */
[----:B-1----:R-:W1:Y:S01]  /*1440*/  S2UR UR7, SR_CgaCtaId ;  /* 0x00000000000779c3 */ /* 0x002e620000008800 */
[----:B------:R-:W-:Y:S01]  /*1450*/  UMOV UR6, 0x400 ;  /* 0x0000040000067882 */ /* 0x000fe20000000000 */
[----:B0-----:R-:W-:Y:S01]  /*1460*/  R2UR UR4, R0 ;  /* 0x00000000000472ca */ /* 0x001fe200000e0000 */
[----:B-1----:R-:W-:-:S12]  /*1470*/  ULEA UR6, UR7, UR6, 0x18 ;  /* 0x0000000607067291 */ /* 0x002fd8000f8ec03f */
[----:B------:R-:W-:-:S04]  /*1480*/  ULEA.HI UR5, UR4, UR4, URZ, 0x1 ;  /* 0x0000000404057291 */ /* 0x000fc8000f8f083f */
[----:B------:R-:W-:-:S04]  /*1490*/  ULOP3.LUT UR5, UR5, 0x7fffe, URZ, 0xc0, !UPT ;  /* 0x0007fffe05057892 */ /* 0x000fc8000f8ec03f */
[----:B------:R-:W-:-:S03]  /*14a0*/  UIADD3 UR5, UR4, -UR5, URZ ;  /* 0x8000000504057290 */ /* 0x000fc6000fffe03f */
[----:B------:R-:W-:Y:S01]  /*14b0*/  ULDC UR4, c[0x0][0x28c] ;  /* 0x0000a30000047ab9 */ /* 0x000fe20000000800 */
[----:B------:R-:W-:Y:S01]  /*14c0*/  ULEA UR5, UR5, UR6, 0xd ;  /* 0x0000000605057291 */ /* 0x000fe2000f8e683f */
[----:B------:R-:W-:-:S03]  /*14d0*/  ISETP.LT.AND P0, PT, RZ, UR4, PT ;  /* 0x00000004ff007c0c */ /* 0x000fc6000bf01270 */
[----:B------:R-:W-:-:S04]  /*14e0*/  UIADD3 UR5, UR5, 0x100, URZ ;  /* 0x0000010005057890 */ /* 0x000fc8000fffe03f */
[----:B------:R-:W-:-:S04]  /*14f0*/  USHF.R.U32.HI UR5, URZ, 0x4, UR5 ;  /* 0x000000043f057899 */ /* 0x000fc80008011605 */
[----:B------:R-:W-:Y:S02]  /*1500*/  ULOP3.LUT UR45, UR5, 0x3fff, URZ, 0xc0, !UPT ;  /* 0x00003fff052d7892 */ /* 0x000fe4000f8ec03f */
[----:B--2345:R-:W-:Y:S10]  /*1510*/  @P0 BRA `(.L_x_17) ;  /* 0x0000000000400947 */ /* 0x03cff40003800000 */
[----:B------:R-:W-:Y:S01]  /*1520*/  MOV R0, 0x0 ;  /* 0x0000000000007802 */ /* 0x000fe20000000f00 */
[----:B------:R-:W-:Y:S01]  /*1530*/  ULDC.64 UR4, c[0x4][0x68] ;  /* 0x01001a0000047ab9 */ /* 0x000fe20000000a00 */
[----:B------:R-:W-:Y:S01]  /*1540*/  ULDC.64 UR6, c[0x4][0x8] ;  /* 0x0100020000067ab9 */ /* 0x000fe20000000a00 */
[----:B------:R-:W-:Y:S01]  /*1550*/  IMAD.U32 R4, RZ, RZ, UR4 ;  /* 0x00000004ff047e24 */ /* 0x000fe2000f8e00ff */
[----:B------:R0:W1:Y:S01]  /*1560*/  LDC.64 R14, c[0x4][R0] ;  /* 0x01000000000e7b82 */ /* 0x0000620000000a00 */
[----:B------:R-:W-:Y:S01]  /*1570*/  IMAD.U32 R5, RZ, RZ, UR5 ;  /* 0x00000005ff057e24 */ /* 0x000fe2000f8e00ff */
[----:B------:R-:W-:Y:S01]  /*1580*/  ULDC.64 UR4, c[0x4][0x70] ;  /* 0x01001c0000047ab9 */ /* 0x000fe20000000a00 */
[----:B------:R-:W-:Y:S02]  /*1590*/  IMAD.U32 R10, RZ, RZ, UR6 ;  /* 0x00000006ff0a7e24 */ /* 0x000fe4000f8e00ff */
[----:B------:R-:W-:Y:S02]  /*15a0*/  IMAD.U32 R6, RZ, RZ, UR4 ;  /* 0x00000004ff067e24 */ /* 0x000fe4000f8e00ff */
[----:B------:R-:W-:-:S02]  /*15b0*/  IMAD.U32 R7, RZ, RZ, UR5 ;  /* 0x00000005ff077e24 */ /* 0x000fc4000f8e00ff */
[----:B------:R-:W-:Y:S02]  /*15c0*/  IMAD.U32 R11, RZ, RZ, UR7 ;  /* 0x00000007ff0b7e24 */ /* 0x000fe4000f8e00ff */
[----:B------:R-:W-:Y:S02]  /*15d0*/  IMAD.MOV.U32 R8, RZ, RZ, 0x1e1 ;  /* 0x000001e1ff087424 */ /* 0x000fe400078e00ff */
[----:B------:R-:W-:Y:S02]  /*15e0*/  IMAD.MOV.U32 R12, RZ, RZ, 0x1 ;  /* 0x00000001ff0c7424 */ /* 0x000fe400078e00ff */
[----:B0-----:R-:W-:-:S07]  /*15f0*/  IMAD.MOV.U32 R13, RZ, RZ, RZ ;  /* 0x000000ffff0d7224 */ /* 0x001fce00078e00ff */
[----:B------:R-:W-:-:S07]  /*1600*/  LEPC R20, `(.L_x_17) ;  /* 0x000000001014794e */ /* 0x000fce0000000000 */
[----:B-1---5:R-:W-:Y:S05]  /*1610*/  CALL.ABS.NOINC R14 ;  /* 0x000000000e007343 */ /* 0x022fea0003c00000 */
.L_x_17:
[----:B------:R-:W-:-:S13]  /*1620*/  ISETP.NE.AND P0, PT, R103, 0x3, PT ;  /* 0x000000036700780c */ /* 0x000fda0003f05270 */
[----:B------:R-:W-:Y:S05]  /*1630*/  @!P0 BRA `(.L_x_18) ;  /* 0x0000000000048947 */ /* 0x000fea0003800000 */
[----:B------:R-:W-:Y:S01]  /*1640*/  BPT.TRAP 0x1 ;  /* 0x000000040000795c */ /* 0x000fe20000300000 */
.L_x_18:
[----:B------:R-:W0:Y:S01]  /*1650*/  S2UR UR5, SR_CgaCtaId ;  /* 0x00000000000579c3 */ /* 0x000e220000008800 */
[----:B------:R-:W-:Y:S01]  /*1660*/  UMOV UR4, 0x400 ;  /* 0x0000040000047882 */ /* 0x000fe20000000000 */
[----:B------:R-:W-:Y:S02]  /*1670*/  IMAD.U32 R0, RZ, RZ, UR40 ;  /* 0x00000028ff007e24 */ /* 0x000fe4000f8e00ff */
[----:B------:R-:W-:-:S03]  /*1680*/  IMAD.U32 R3, RZ, RZ, UR41 ;  /* 0x00000029ff037e24 */ /* 0x000fc6000f8e00ff */
[----:B------:R-:W-:Y:S01]  /*1690*/  SHF.L.U32 R0, R0, 0x1f, RZ ;  /* 0x0000001f00007819 */ /* 0x000fe200000006ff */
[----:B0-----:R-:W-:-:S06]  /*16a0*/  ULEA UR4, UR5, UR4, 0x18 ;  /* 0x0000000405047291 */ /* 0x001fcc000f8ec03f */
[----:B------:R-:W-:-:S04]  /*16b0*/  IMAD.U32 R6, RZ, RZ, UR4 ;  /* 0x00000004ff067e24 */ /* 0x000fc8000f8e00ff */
[----:B------:R-:W-:-:S04]  /*16c0*/  IMAD R3, R3, 0x8, R6 ;  /* 0x0000000803037824 */ /* 0x000fc800078e0206 */
[----:B------:R0:W1:Y:S01]  /*16d0*/  SYNCS.PHASECHK.TRANS64.TRYWAIT P1, [R3+URZ], R0 ;  /* 0x00000000030075a7 */ /* 0x000062000802017f */
[----:B------:R-:W-:Y:S05]  /*16e0*/  @!P0 BRA `(.L_x_19) ;  /* 0x0000000000048947 */ /* 0x000fea0003800000 */
[----:B------:R-:W-:Y:S01]  /*16f0*/  BPT.TRAP 0x1 ;  /* 0x000000040000795c */ /* 0x000fe20000300000 */
.L_x_19:
[----:B------:R-:W-:-:S05]  /*1700*/  IMAD.U32 R4, RZ, RZ, UR44 ;  /* 0x0000002cff047e24 */ /* 0x000fca000f8e00ff */
[----:B------:R-:W-:Y:S01]  /*1710*/  ISETP.GE.AND P2, PT, R4, 0x1, PT ;  /* 0x000000010400780c */ /* 0x000fe20003f46270 */
[----:B-1----:R-:W-:-:S12]  /*1720*/  @P1 BRA `(.L_x_20) ;  /* 0x0000000000081947 */ /* 0x002fd80003800000 */
[----:B------:R-:W1:Y:S02]  /*1730*/  SYNCS.PHASECHK.TRANS64.TRYWAIT P1, [R3+URZ], R0 ;  /* 0x00000000030075a7 */ /* 0x000e64000802017f */
[----:B-1----:R-:W-:Y:S05]  /*1740*/  @!P1 BRA `(.L_x_21) ;  /* 0x0000006400a49947 */ /* 0x002fea0003800000 */
.L_x_20:
[----:B------:R-:W-:Y:S05]  /*1750*/  WARPSYNC.ALL ;  /* 0x0000000000007948 */ /* 0x000fea0003800000 */
[----:B------:R-:W-:Y:S01]  /*1760*/  R2UR UR4, R6 ;  /* 0x00000000060472ca */ /* 0x000fe200000e0000 */
[----:B------:R-:W-:Y:S01]  /*1770*/  ULEA UR5, UR41, UR45, 0xa ;  /* 0x0000002d29057291 */ /* 0x000fe2000f8e503f */
[----:B------:R-:W-:Y:S01]  /*1780*/  WARPGROUP.ARRIVE ;  /* 0x00000000000079c5 */ /* 0x000fe20000000000 */
[----:B------:R-:W-:Y:S01]  /*1790*/  UMOV UR9, 0x40000040 ;  /* 0x4000004000097882 */ /* 0x000fe20000000000 */
[----:B------:R-:W-:-:S04]  /*17a0*/  UMOV UR11, 0x40000040 ;  /* 0x40000040000b7882 */ /* 0x000fc80000000000 */
[----:B------:R-:W-:-:S05]  /*17b0*/  UMOV UR8, UR5 ;  /* 0x0000000500087c82 */ /* 0x000fca0008000000 */
[----:B------:R-:W-:-:S04]  /*17c0*/  UIADD3 UR4, UR4, 0x14100, URZ ;  /* 0x0001410004047890 */ /* 0x000fc8000fffe03f */
[----:B------:R-:W-:-:S04]  /*17d0*/  USHF.R.U32.HI UR4, URZ, 0x4, UR4 ;  /* 0x000000043f047899 */ /* 0x000fc80008011604 */
[----:B------:R-:W-:-:S04]  /*17e0*/  ULOP3.LUT UR4, UR4, 0x3fff, URZ, 0xc0, !UPT ;  /* 0x00003fff04047892 */ /* 0x000fc8000f8ec03f */
[----:B------:R-:W-:-:S04]  /*17f0*/  ULOP3.LUT UR4, UR4, 0x10000, URZ, 0xfc, !UPT ;  /* 0x0001000004047892 */ /* 0x000fc8000f8efc3f */
[----:B------:R-:W-:-:S07]  /*1800*/  ULEA UR6, UR41, UR4, 0xa ;  /* 0x0000000429067291 */ /* 0x000fce000f8e503f */
[----:B------:R-:W-:Y:S02]  /*1810*/  UMOV UR10, UR6 ;  /* 0x00000006000a7c82 */ /* 0x000fe40008000000 */
[----:B------:R-:W-:Y:S01]  /*1820*/  HGMMA.64x128x16.F32 R24, gdesc[UR8].tnspA, RZ, !UPT, gsb0 ;  /* 0x21e00000081879f0 */ /* 0x000fe2000c0008ff */
[----:B------:R-:W-:Y:S02]  /*1830*/  UIADD3 UR8, UR5, 0x80, URZ ;  /* 0x0000008005087890 */ /* 0x000fe4000fffe03f */
[----:B------:R-:W-:Y:S01]  /*1840*/  UIADD3 UR10, UR6, 0x2, URZ ;  /* 0x00000002060a7890 */ /* 0x000fe2000fffe03f */
[----:B------:R-:W-:Y:S01]  /*1850*/  UMOV UR9, 0x40000040 ;  /* 0x4000004000097882 */ /* 0x000fe20000000000 */
[----:B------:R-:W-:Y:S01]  /*1860*/  UMOV UR11, 0x40000040 ;  /* 0x40000040000b7882 */ /* 0x000fe20000000000 */
[----:B------:R-:W-:Y:S02]  /*1870*/  WARPGROUP.DEPBAR.LE gsb0, 0x0 ;  /* 0x00008000000079c5 */ /* 0x000fe40000010000 */
[----:B------:R-:W-:-:S06]  /*1880*/  WARPGROUP.ARRIVE ;  /* 0x00000000000079c5 */ /* 0x000fcc0000000000 */
[----:B------:R-:W-:Y:S01]  /*1890*/  HGMMA.64x128x16.F32 R24, gdesc[UR8].tnspA, R24, gsb0 ;  /* 0x21e00000081879f0 */ /* 0x000fe20008000818 */
        /* <DEDUP_REMOVED lines=13> */
[----:B------:R-:W-:Y:S03]  /*1970*/  HGMMA.64x128x16.F32 R24, gdesc[UR8].tnspA, R24, gsb0 ;  /* 0x21e00000081879f0 */ /* 0x000fe60008000818 */
[----:B------:R-:W-:Y:S02]  /*1980*/  WARPGROUP.DEPBAR.LE gsb0, 0x0 ;  /* 0x00008000000079c5 */ /* 0x000fe40000010000 */
[----:B------:R-:W-:Y:S05]  /*1990*/  @!P2 BRA `(.L_x_22) ;  /* 0x000000040028a947 */ /* 0x000fea0003800000 */
[----:B------:R-:W-:Y:S01]  /*19a0*/  UIADD3 UR5, UR41, 0x1, URZ ;  /* 0x0000000129057890 */ /* 0x000fe2000fffe03f */
[----:B01----:R-:W-:Y:S02]  /*19b0*/  IMAD.U32 R0, RZ, RZ, UR44 ;  /* 0x0000002cff007e24 */ /* 0x003fe4000f8e00ff */
[----:B------:R-:W-:Y:S01]  /*19c0*/  IMAD.U32 R3, RZ, RZ, UR41 ;  /* 0x00000029ff037e24 */ /* 0x000fe2000f8e00ff */
[----:B------:R-:W-:-:S04]  /*19d0*/  UISETP.NE.AND UP0, UPT, UR5, 0x5, UPT ;  /* 0x000000050500788c */ /* 0x000fc8000bf05270 */
[----:B------:R-:W-:Y:S02]  /*19e0*/  USEL UR6, URZ, 0x1, UP0 ;  /* 0x000000013f067887 */ /* 0x000fe40008000000 */
[----:B------:R-:W-:Y:S02]  /*19f0*/  USEL UR5, UR5, URZ, UP0 ;  /* 0x0000003f05057287 */ /* 0x000fe40008000000 */
[----:B------:R-:W-:-:S06]  /*1a00*/  ULOP3.LUT UR6, UR40, UR6, URZ, 0x3c, !UPT ;  /* 0x0000000628067292 */ /* 0x000fcc000f8e3c3f */
[----:B------:R-:W-:-:S07]  /*1a10*/  IMAD.U32 R7, RZ, RZ, UR6 ;  /* 0x00000006ff077e24 */ /* 0x000fce000f8e00ff */
.L_x_29:
[----:B------:R-:W-:Y:S05]  /*1a20*/  @!P0 BRA `(.L_x_23) ;  /* 0x0000000000048947 */ /* 0x000fea0003800000 */
[----:B------:R-:W-:Y:S01]  /*1a30*/  BPT.TRAP 0x1 ;  /* 0x000000040000795c */ /* 0x000fe20000300000 */
.L_x_23:
[----:B------:R-:W0:Y:S01]  /*1a40*/  S2UR UR7, SR_CgaCtaId ;  /* 0x00000000000779c3 */ /* 0x000e220000008800 */
[----:B------:R-:W-:Y:S01]  /*1a50*/  UMOV UR6, 0x400 ;  /* 0x0000040000067882 */ /* 0x000fe20000000000 */
[----:B------:R-:W-:Y:S01]  /*1a60*/  IMAD.U32 R5, RZ, RZ, UR5 ;  /* 0x00000005ff057e24 */ /* 0x000fe2000f8e00ff */
[----:B------:R-:W-:Y:S01]  /*1a70*/  SHF.L.U32 R4, R7, 0x1f, RZ ;  /* 0x0000001f07047819 */ /* 0x000fe200000006ff */
[----:B0-----:R-:W-:-:S06]  /*1a80*/  ULEA UR6, UR7, UR6, 0x18 ;  /* 0x0000000607067291 */ /* 0x001fcc000f8ec03f */
[----:B------:R-:W-:-:S04]  /*1a90*/  IMAD.U32 R6, RZ, RZ, UR6 ;  /* 0x00000006ff067e24 */ /* 0x000fc8000f8e00ff */
[----:B------:R-:W-:-:S04]  /*1aa0*/  IMAD R5, R5, 0x8, R6 ;  /* 0x0000000805057824 */ /* 0x000fc800078e0206 */
[----:B------:R0:W1:Y:S01]  /*1ab0*/  SYNCS.PHASECHK.TRANS64.TRYWAIT P1, [R5+URZ], R4 ;  /* 0x00000004050075a7 */ /* 0x000062000802017f */
[----:B------:R-:W-:Y:S05]  /*1ac0*/  @!P0 BRA `(.L_x_24) ;  /* 0x0000000000048947 */ /* 0x000fea0003800000 */
[----:B------:R-:W-:Y:S01]  /*1ad0*/  BPT.TRAP 0x1 ;  /* 0x000000040000795c */ /* 0x000fe20000300000 */
.L_x_24:
[----:B-1----:R-:W-:Y:S05]  /*1ae0*/  @P1 BRA `(.L_x_25) ;  /* 0x0000000000081947 */ /* 0x002fea0003800000 */
[----:B------:R-:W1:Y:S02]  /*1af0*/  SYNCS.PHASECHK.TRANS64.TRYWAIT P1, [R5+URZ], R4 ;  /* 0x00000004050075a7 */ /* 0x000e64000802017f */
[----:B-1----:R-:W-:Y:S05]  /*1b00*/  @!P1 BRA `(.L_x_26) ;  /* 0x0000006000c89947 */ /* 0x002fea0003800000 */
.L_x_25:
[----:B------:R-:W-:Y:S01]  /*1b10*/  ULEA UR6, UR5, UR45, 0xa ;  /* 0x0000002d05067291 */ /* 0x000fe2000f8e503f */
[----:B------:R-:W-:Y:S01]  /*1b20*/  WARPGROUP.ARRIVE ;  /* 0x00000000000079c5 */ /* 0x000fe20000000000 */
[----:B------:R-:W-:Y:S01]  /*1b30*/  ULEA UR7, UR5, UR4, 0xa ;  /* 0x0000000405077291 */ /* 0x000fe2000f8e503f */
[----:B------:R-:W-:Y:S01]  /*1b40*/  UMOV UR9, 0x40000040 ;  /* 0x4000004000097882 */ /* 0x000fe20000000000 */
[----:B------:R-:W-:-:S03]  /*1b50*/  UMOV UR11, 0x40000040 ;  /* 0x40000040000b7882 */ /* 0x000fc60000000000 */
[----:B------:R-:W-:Y:S02]  /*1b60*/  UMOV UR8, UR6 ;  /* 0x0000000600087c82 */ /* 0x000fe40008000000 */
[----:B------:R-:W-:Y:S02]  /*1b70*/  UMOV UR10, UR7 ;  /* 0x00000007000a7c82 */ /* 0x000fe40008000000 */
[----:B------:R-:W-:Y:S01]  /*1b80*/  HGMMA.64x128x16.F32 R24, gdesc[UR8].tnspA, R24, gsb0 ;  /* 0x21e00000081879f0 */ /* 0x000fe20008000818 */
[----:B------:R-:W-:Y:S02]  /*1b90*/  UIADD3 UR8, UR6, 0x80, URZ ;  /* 0x0000008006087890 */ /* 0x000fe4000fffe03f */
[----:B------:R-:W-:Y:S01]  /*1ba0*/  UIADD3 UR10, UR7, 0x2, URZ ;  /* 0x00000002070a7890 */ /* 0x000fe2000fffe03f */
[----:B------:R-:W-:Y:S01]  /*1bb0*/  UMOV UR9, 0x40000040 ;  /* 0x4000004000097882 */ /* 0x000fe20000000000 */
[----:B------:R-:W-:Y:S01]  /*1bc0*/  UMOV UR11, 0x40000040 ;  /* 0x40000040000b7882 */ /* 0x000fe20000000000 */
[----:B------:R-:W-:-:S02]  /*1bd0*/  WARPGROUP.DEPBAR.LE gsb0, 0x0 ;  /* 0x00008000000079c5 */ /* 0x000fc40000010000 */
        /* <DEDUP_REMOVED lines=18> */
[----:B------:R-:W-:Y:S01]  /*1d00*/  BPT.TRAP 0x1 ;  /* 0x000000040000795c */ /* 0x000fe20000300000 */
.L_x_27:
[----:B------:R-:W-:-:S13]  /*1d10*/  ISETP.NE.AND P1, PT, R102, RZ, PT ;  /* 0x000000ff6600720c */ /* 0x000fda0003f25270 */
[----:B01----:R-:W-:-:S04]  /*1d20*/  @P1 IMAD R4, R3, 0x8, R6 ;  /* 0x0000000803041824 */ /* 0x003fc800078e0206 */
[----:B------:R-:W-:-:S05]  /*1d30*/  @P1 VIADD R4, R4, 0x28 ;  /* 0x0000002804041836 */ /* 0x000fca0000000000 */
[----:B------:R-:W-:-:S04]  /*1d40*/  @P1 PRMT R4, R19, 0x654, R4 ;  /* 0x0000065413041816 */ /* 0x000fc80000000004 */
[----:B------:R0:W-:Y:S01]  /*1d50*/  @P1 SYNCS.ARRIVE.TRANS64.RED.A1T0 RZ, [R4+URZ], RZ ;  /* 0x000000ff04ff19a7 */ /* 0x0001e2000810043f */
[----:B------:R-:W-:-:S13]  /*1d60*/  ISETP.GT.U32.AND P1, PT, R18, 0x1, PT ;  /* 0x000000011200780c */ /* 0x000fda0003f24070 */
[----:B0-----:R-:W-:Y:S05]  /*1d70*/  @P1 BRA `(.L_x_28) ;  /* 0x0000000000041947 */ /* 0x001fea0003800000 */
[----:B------:R-:W-:Y:S01]  /*1d80*/  BPT.TRAP 0x1 ;  /* 0x000000040000795c */ /* 0x000fe20000300000 */
.L_x_28:
[----:B------:R-:W-:Y:S01]  /*1d90*/  UIADD3 UR5, UR5, 0x1, URZ ;  /* 0x0000000105057890 */ /* 0x000fe2000fffe03f */
[C---:B------:R-:W-:Y:S01]  /*1da0*/  ISETP.GT.AND P2, PT, R0.reuse, 0x1, PT ;  /* 0x000000010000780c */ /* 0x040fe20003f44270 */
[----:B------:R-:W-:Y:S02]  /*1db0*/  VIADD R3, R3, 0x1 ;  /* 0x0000000103037836 */ /* 0x000fe40000000000 */
[----:B------:R-:W-:Y:S01]  /*1dc0*/  UISETP.NE.AND UP0, UPT, UR5, 0x5, UPT ;  /* 0x000000050500788c */ /* 0x000fe2000bf05270 */
[----:B------:R-:W-:Y:S02]  /*1dd0*/  VIADD R0, R0, 0xffffffff ;  /* 0xffffffff00007836 */ /* 0x000fe40000000000 */
[C---:B------:R-:W-:Y:S01]  /*1de0*/  ISETP.NE.AND P1, PT, R3.reuse, 0x5, PT ;  /* 0x000000050300780c */ /* 0x040fe20003f25270 */
[----:B------:R-:W-:Y:S02]  /*1df0*/  USEL UR6, URZ, 0x1, UP0 ;  /* 0x000000013f067887 */ /* 0x000fe40008000000 */
[----:B------:R-:W-:Y:S01]  /*1e00*/  USEL UR5, UR5, URZ, UP0 ;  /* 0x0000003f05057287 */ /* 0x000fe20008000000 */
[----:B------:R-:W-:-:S03]  /*1e10*/  SEL R3, R3, RZ, P1 ;  /* 0x000000ff03037207 */ /* 0x000fc60000800000 */
[----:B------:R-:W-:Y:S01]  /*1e20*/  LOP3.LUT R7, R7, UR6, RZ, 0x3c, !PT ;  /* 0x0000000607077c12 */ /* 0x000fe2000f8e3cff */
[----:B------:R-:W-:Y:S07]  /*1e30*/  @P2 BRA `(.L_x_29) ;  /* 0xfffffff800f82947 */ /* 0x000fee000383ffff */
.L_x_22:
[----:B01----:R-:W0:Y:S02]  /*1e40*/  LDC R0, c[0x0][0x28c] ;  /* 0x0000a300ff007b82 */ /* 0x003e240000000800 */
[----:B0-----:R-:W-:-:S13]  /*1e50*/  ISETP.GE.AND P1, PT, R0, 0x1, PT ;  /* 0x000000010000780c */ /* 0x001fda0003f26270 */
[----:B------:R-:W-:Y:S05]  /*1e60*/  @!P1 BRA `(.L_x_30) ;  /* 0x0000000000449947 */ /* 0x000fea0003800000 */
[----:B------:R-:W-:Y:S05]  /*1e70*/  @!P0 BRA `(.L_x_31) ;  /* 0x0000000000048947 */ /* 0x000fea0003800000 */
[----:B------:R-:W-:Y:S01]  /*1e80*/  BPT.TRAP 0x1 ;  /* 0x000000040000795c */ /* 0x000fe20000300000 */
.L_x_31:
[----:B------:R-:W-:-:S13]  /*1e90*/  ISETP.NE.AND P0, PT, R102, RZ, PT ;  /* 0x000000ff6600720c */ /* 0x000fda0003f05270 */
[----:B------:R-:W-:-:S05]  /*1ea0*/  VOTEU.ANY UP0, P0 ;  /* 0x00000000003f7886 */ /* 0x000fca0000000100 */
[----:B------:R-:W-:-:S06]  /*1eb0*/  @UP0 UIADD3 UR4, UR44, UR41, URZ ;  /* 0x000000292c040290 */ /* 0x000fcc000fffe03f */
[----:B------:R-:W-:Y:S02]  /*1ec0*/  IMAD.U32 R4, RZ, RZ, UR4 ;  /* 0x00000004ff047e24 */ /* 0x000fe4000f8e00ff */
[----:B------:R-:W-:Y:S02]  /*1ed0*/  IMAD.U32 R3, RZ, RZ, UR4 ;  /* 0x00000004ff037e24 */ /* 0x000fe4000f8e00ff */
[----:B------:R-:W-:-:S05]  /*1ee0*/  @P0 IMAD.WIDE.U32 R4, R4, -0x33333333, RZ ;  /* 0xcccccccd04040825 */ /* 0x000fca00078e00ff */
[----:B------:R-:W-:-:S05]  /*1ef0*/  @P0 SHF.R.U32.HI R0, RZ, 0x2, R5 ;  /* 0x00000002ff000819 */ /* 0x000fca0000011605 */
[----:B------:R-:W-:-:S04]  /*1f00*/  @P0 IMAD R0, R0, -0x5, R3 ;  /* 0xfffffffb00000824 */ /* 0x000fc800078e0203 */
[----:B------:R-:W-:-:S04]  /*1f10*/  @P0 IMAD R0, R0, 0x8, R6 ;  /* 0x0000000800000824 */ /* 0x000fc800078e0206 */
[----:B------:R-:W-:-:S05]  /*1f20*/  @P0 VIADD R0, R0, 0x28 ;  /* 0x0000002800000836 */ /* 0x000fca0000000000 */
[----:B------:R-:W-:-:S04]  /*1f30*/  @P0 PRMT R0, R19, 0x654, R0 ;  /* 0x0000065413000816 */ /* 0x000fc80000000000 */
[----:B------:R0:W-:Y:S01]  /*1f40*/  @P0 SYNCS.ARRIVE.TRANS64.RED.A1T0 RZ, [R0+URZ], RZ ;  /* 0x000000ff00ff09a7 */ /* 0x0001e2000810043f */
[----:B------:R-:W-:-:S13]  /*1f50*/  ISETP.GT.U32.AND P0, PT, R18, 0x1, PT ;  /* 0x000000011200780c */ /* 0x000fda0003f04070 */
[----:B0-----:R-:W-:Y:S05]  /*1f60*/  @P0 BRA `(.L_x_30) ;  /* 0x0000000000040947 */ /* 0x001fea0003800000 */
[----:B------:R-:W-:Y:S01]  /*1f70*/  BPT.TRAP 0x1 ;  /* 0x000000040000795c */ /* 0x000fe20000300000 */
.L_x_30:
[----:B------:R-:W-:Y:S01]  /*1f80*/  IMAD.SHL.U32 R3, R100, 0x80, RZ ;  /* 0x0000008064037824 */ /* 0x000fe200078e00ff */
[----:B------:R-:W-:Y:S01]  /*1f90*/  UIADD3 UR41, UR43, UR41, URZ ;  /* 0x000000292b297290 */ /* 0x000fe2000fffe03f */
[----:B------:R-:W-:Y:S01]  /*1fa0*/  SHF.R.S32.HI R13, RZ, 0x1f, R99 ;  /* 0x0000001fff0d7819 */ /* 0x000fe20000011463 */
[----:B------:R-:W-:Y:S01]  /*1fb0*/  UISETP.GE.U32.AND UP1, UPT, UR43, 0x5, UPT ;  /* 0x000000052b00788c */ /* 0x000fe2000bf26070 */
[----:B------:R-:W-:Y:S01]  /*1fc0*/  IMAD.SHL.U32 R7, R101, 0x80, RZ ;  /* 0x0000008065077824 */ /* 0x000fe200078e00ff */
[----:B------:R-:W-:Y:S01]  /*1fd0*/  ULDC UR7, c[0x0][0x288] ;  /* 0x0000a20000077ab9 */ /* 0x000fe20000000800 */
[C---:B------:R-:W-:Y:S01]  /*1fe0*/  LOP3.LUT R8, R3.reuse, 0x6, R94, 0xf8, !PT ;  /* 0x0000000603087812 */ /* 0x040fe200078ef85e */
[----:B------:R-:W-:Y:S01]  /*1ff0*/  UISETP.GT.U32.AND UP0, UPT, UR41, 0x4, UPT ;  /* 0x000000042900788c */ /* 0x000fe2000bf04070 */
[----:B------:R-:W-:Y:S01]  /*2000*/  ISETP.GE.AND P0, PT, R3, UR7, PT ;  /* 0x0000000703007c0c */ /* 0x000fe2000bf06270 */
[----:B------:R-:W-:Y:S01]  /*2010*/  ULDC.64 UR4, c[0x0][0x5d0] ;  /* 0x0001740000047ab9 */ /* 0x000fe20000000a00 */
[--C-:B------:R-:W-:Y:S01]  /*2020*/  SHF.R.S32.HI R9, RZ, 0x1f, R8.reuse ;  /* 0x0000001fff097819 */ /* 0x100fe20000011408 */
[----:B------:R-:W-:Y:S01]  /*2030*/  ULDC UR10, c[0x0][0x284] ;  /* 0x0000a100000a7ab9 */ /* 0x000fe20000000800 */
[----:B------:R-:W-:Y:S01]  /*2040*/  IMAD R0, R13, UR4, RZ ;  /* 0x000000040d007c24 */ /* 0x000fe2000f8e02ff */
[----:B------:R-:W-:Y:S01]  /*2050*/  UISETP.LT.U32.AND UP0, UPT, UR43, 0x5, UP0 ;  /* 0x000000052b00788c */ /* 0x000fe20008701070 */
[----:B------:R-:W-:Y:S01]  /*2060*/  ISETP.GE.OR P0, PT, R7, UR10, P0 ;  /* 0x0000000a07007c0c */ /* 0x000fe20008706670 */
[----:B------:R-:W-:Y:S01]  /*2070*/  IMAD.WIDE.U32 R4, R99, UR4, R8 ;  /* 0x0000000463047c25 */ /* 0x000fe2000f8e0008 */
[----:B------:R-:W-:Y:S01]  /*2080*/  ULDC.64 UR8, c[0x0][0x5c8] ;  /* 0x0001720000087ab9 */ /* 0x000fe20000000a00 */
[----:B------:R-:W-:-:S02]  /*2090*/  USEL UR6, URZ, 0x1, !UP0 ;  /* 0x000000013f067887 */ /* 0x000fc4000c000000 */
[----:B------:R-:W-:Y:S01]  /*20a0*/  IMAD R11, R99, UR5, R0 ;  /* 0x00000005630b7c24 */ /* 0x000fe2000f8e0200 */
[----:B------:R-:W-:Y:S01]  /*20b0*/  @UP1 UIMAD.WIDE.U32 UR4, UR41, -0x33333333, URZ ;  /* 0xcccccccd290418a5 */ /* 0x000fe2000f8e003f */
[----:B------:R-:W-:Y:S01]  /*20c0*/  IMAD.WIDE R100, R101, 0x80, R22 ;  /* 0x0000008065647825 */ /* 0x000fe200078e0216 */
[----:B------:R-:W-:Y:S02]  /*20d0*/  ULOP3.LUT UR40, UR40, UR6, URZ, 0x3c, !UPT ;  /* 0x0000000628287292 */ /* 0x000fe4000f8e3c3f */
[----:B------:R-:W-:Y:S01]  /*20e0*/  @UP1 USHF.R.U32.HI UR4, URZ, 0x2, UR5 ;  /* 0x000000023f041899 */ /* 0x000fe20008011605 */
[----:B------:R-:W-:Y:S02]  /*20f0*/  IMAD.IADD R5, R5, 0x1, R11 ;  /* 0x0000000105057824 */ /* 0x000fe400078e020b */
[----:B------:R-:W-:Y:S01]  /*2100*/  IMAD R11, R101, UR8, RZ ;  /* 0x00000008650b7c24 */ /* 0x000fe2000f8e02ff */
[----:B------:R-:W-:Y:S01]  /*2110*/  @UP1 ULOP3.LUT UR40, UR40, 0x1, UR4, 0x78, !UPT ;  /* 0x0000000128281892 */ /* 0x000fe2000f8e7804 */
[----:B------:R-:W-:-:S04]  /*2120*/  IMAD.WIDE.U32 R104, R100, UR8, R4 ;  /* 0x0000000864687c25 */ /* 0x000fc8000f8e0004 */
[----:B------:R-:W-:Y:S02]  /*2130*/  IMAD R11, R100, UR9, R11 ;  /* 0x00000009640b7c24 */ /* 0x000fe4000f8e020b */
[----:B------:R-:W-:Y:S01]  /*2140*/  IMAD.MOV.U32 R0, RZ, RZ, -0x1 ;  /* 0xffffffffff007424 */ /* 0x000fe200078e00ff */
[----:B------:R-:W-:Y:S06]  /*2150*/  @P0 BRA `(.L_x_32) ;  /* 0x0000004000040947 */ /* 0x000fec0003800000 */
[----:B-----5:R-:W-:Y:S01]  /*2160*/  FSETP.NEU.AND P1, PT, R89, RZ, PT ;  /* 0x000000ff5900720b */ /* 0x020fe20003f2d000 */
[----:B------:R-:W-:Y:S01]  /*2170*/  IMAD.IADD R4, R93, 0x1, -R3 ;  /* 0x000000015d047824 */ /* 0x000fe200078e0a03 */
[----:B------:R-:W-:Y:S01]  /*2180*/  BSSY B0, `(.L_x_32) ;  /* 0x00003fe000007945 */ /* 0x000fe20003800000 */
[----:B------:R-:W-:Y:S02]  /*2190*/  IMAD.IADD R3, R98, 0x1, -R7 ;  /* 0x0000000162037824 */ /* 0x000fe400078e0a07 */
[----:B------:R-:W-:Y:S01]  /*21a0*/  IMAD.IADD R115, R105, 0x1, R11 ;  /* 0x0000000169737824 */ /* 0x000fe200078e020b */
[----:B------:R-:W-:-:S04]  /*21b0*/  ISETP.GT.AND P0, PT, R4, RZ, PT ;  /* 0x000000ff0400720c */ /* 0x000fc80003f04270 */
[----:B------:R-:W-:-:S03]  /*21c0*/  ISETP.GT.AND P3, PT, R3, RZ, P0 ;  /* 0x000000ff0300720c */ /* 0x000fc60000764270 */
[----:B------:R-:W-:Y:S10]  /*21d0*/  @!P1 BRA `(.L_x_33) ;  /* 0x0000002c00289947 */ /* 0x000ff40003800000 */
[----:B------:R-:W0:Y:S01]  /*21e0*/  LDC.64 R108, c[0x0][0x5b8] ;  /* 0x00016e00ff6c7b82 */ /* 0x000e220000000a00 */
[----:B------:R-:W-:-:S07]  /*21f0*/  ULDC.64 UR4, c[0x0][0x5c0] ;  /* 0x0001700000047ab9 */ /* 0x000fce0000000a00 */
[----:B------:R-:W1:Y:S08]  /*2200*/  LDC.64 R110, c[0x0][0x5b0] ;  /* 0x00016c00ff6e7b82 */ /* 0x000e700000000a00 */
[----:B------:R-:W2:Y:S01]  /*2210*/  LDC.64 R112, c[0x0][0x5a8] ;  /* 0x00016a00ff707b82 */ /* 0x000ea20000000a00 */
[-C--:B0-----:R-:W-:Y:S02]  /*2220*/  IMAD R6, R13, R108.reuse, RZ ;  /* 0x0000006c0d067224 */ /* 0x081fe400078e02ff */
[----:B------:R-:W-:-:S04]  /*2230*/  IMAD.WIDE.U32 R106, R99, R108, R8 ;  /* 0x0000006c636a7225 */ /* 0x000fc800078e0008 */
[----:B------:R-:W-:Y:S02]  /*2240*/  IMAD R105, R99, R109, R6 ;  /* 0x0000006d63697224 */ /* 0x000fe400078e0206 */
[-C--:B-1----:R-:W-:Y:S02]  /*2250*/  IMAD R5, R101, R110.reuse, RZ ;  /* 0x0000006e65057224 */ /* 0x082fe400078e02ff */
[----:B------:R-:W-:Y:S02]  /*2260*/  IMAD.IADD R13, R107, 0x1, R105 ;  /* 0x000000016b0d7824 */ /* 0x000fe400078e0269 */
[----:B------:R-:W-:Y:S02]  /*2270*/  IMAD.MOV.U32 R12, RZ, RZ, R106 ;  /* 0x000000ffff0c7224 */ /* 0x000fe400078e006a */
[C---:B------:R-:W-:Y:S02]  /*2280*/  IMAD R109, R100.reuse, R111, R5 ;  /* 0x0000006f646d7224 */ /* 0x040fe400078e0205 */
[----:B------:R-:W-:-:S04]  /*2290*/  IMAD.WIDE.U32 R6, R100, R110, R12 ;  /* 0x0000006e64067225 */ /* 0x000fc800078e000c */
[----:B------:R-:W-:Y:S01]  /*22a0*/  IMAD.IADD R5, R7, 0x1, R109 ;  /* 0x0000000107057824 */ /* 0x000fe200078e026d */
[----:B--2---:R-:W-:-:S04]  /*22b0*/  LEA R14, P1, R6, R112, 0x1 ;  /* 0x00000070060e7211 */ /* 0x004fc800078208ff */
[----:B------:R-:W-:-:S05]  /*22c0*/  LEA.HI.X R15, R6, R113, R5, 0x1, P1 ;  /* 0x00000071060f7211 */ /* 0x000fca00008f0c05 */
[----:B------:R0:W2:Y:S01]  /*22d0*/  @P3 LDG.E.LTC128B.U16 R5, desc[UR38][R14.64] ;  /* 0x000000260e053981 */ /* 0x0000a2000c1e1520 */
[----:B------:R-:W-:Y:S01]  /*22e0*/  IMAD.WIDE.U32 R6, R100, R110, R8 ;  /* 0x0000006e64067225 */ /* 0x000fe200078e0008 */
[----:B------:R-:W-:Y:S03]  /*22f0*/  BSSY B1, `(.L_x_34) ;  /* 0x0000013000017945 */ /* 0x000fe60003800000 */
[----:B------:R-:W-:Y:S02]  /*2300*/  IMAD.IADD R7, R109, 0x1, R7 ;  /* 0x000000016d077824 */ /* 0x000fe400078e0207 */
[----:B------:R-:W-:Y:S01]  /*2310*/  IMAD.WIDE.U32 R20, R99, R108, R6 ;  /* 0x0000006c63147225 */ /* 0x000fe200078e0006 */
[----:B0-----:R-:W-:-:S03]  /*2320*/  SHF.L.U64.HI R15, R110, 0x3, R111 ;  /* 0x000000036e0f7819 */ /* 0x001fc6000001026f */
[----:B------:R-:W-:Y:S01]  /*2330*/  IMAD.IADD R7, R105, 0x1, R21 ;  /* 0x0000000169077824 */ /* 0x000fe200078e0215 */
[----:B------:R-:W-:Y:S01]  /*2340*/  LEA R6, P4, R20, R112, 0x1 ;  /* 0x0000007014067211 */ /* 0x000fe200078808ff */
[----:B------:R-:W-:-:S03]  /*2350*/  IMAD.SHL.U32 R14, R110, 0x8, RZ ;  /* 0x000000086e0e7824 */ /* 0x000fc600078e00ff */
[----:B------:R-:W-:Y:S01]  /*2360*/  LEA.HI.X R7, R20, R113, R7, 0x1, P4 ;  /* 0x0000007114077211 */ /* 0x000fe200020f0c07 */
[----:B--2---:R-:W-:-:S05]  /*2370*/  HADD2.F32 R10, -RZ, R5.H0_H0 ;  /* 0x20000005ff0a7230 */ /* 0x004fca0000004100 */
[----:B------:R-:W-:Y:S01]  /*2380*/  FMUL R11, R10, R89 ;  /* 0x000000590a0b7220 */ /* 0x000fe20000400000 */
[----:B------:R-:W-:-:S03]  /*2390*/  LEA R10, P1, R104, UR4, 0x1 ;  /* 0x00000004680a7c11 */ /* 0x000fc6000f8208ff */
[----:B------:R-:W-:Y:S01]  /*23a0*/  FFMA R24, R24, R88, R11 ;  /* 0x0000005818187223 */ /* 0x000fe2000000000b */
[----:B------:R-:W-:Y:S02]  /*23b0*/  LEA.HI.X R11, R104, UR5, R115, 0x1, P1 ;  /* 0x00000005680b7c11 */ /* 0x000fe400088f0c73 */
[----:B------:R-:W-:Y:S02]  /*23c0*/  ISETP.GT.AND P1, PT, R4, 0x1, PT ;  /* 0x000000010400780c */ /* 0x000fe40003f24270 */
[----:B------:R-:W-:Y:S02]  /*23d0*/  F2FP.F16.F32.PACK_AB R24, RZ, R24 ;  /* 0x00000018ff18723e */ /* 0x000fe400000000ff */
[----:B------:R-:W-:-:S03]  /*23e0*/  ISETP.GT.AND P2, PT, R3, RZ, P1 ;  /* 0x000000ff0300720c */ /* 0x000fc60000f44270 */
[----:B------:R0:W-:Y:S10]  /*23f0*/  @P3 STG.E.U16 desc[UR38][R10.64], R24 ;  /* 0x000000180a003986 */ /* 0x0001f4000c101526 */
[----:B------:R-:W-:Y:S05]  /*2400*/  @!P2 BRA `(.L_x_35) ;  /* 0x000000000004a947 */ /* 0x000fea0003800000 */
[----:B------:R1:W5:Y:S02]  /*2410*/  LDG.E.LTC128B.U16 R5, desc[UR38][R6.64+0x2] ;  /* 0x0000022606057981 */ /* 0x000364000c1e1520 */
.L_x_35:
[----:B------:R-:W-:Y:S05]  /*2420*/  BSYNC B1 ;  /* 0x0000000000017941 */ /* 0x000fea0003800000 */
.L_x_34:
[----:B-----5:R-:W-:Y:S01]  /*2430*/  HADD2.F32 R12, -RZ, R5.H0_H0 ;  /* 0x20000005ff0c7230 */ /* 0x020fe20000004100 */
[----:B------:R-:W-:Y:S01]  /*2440*/  ISETP.GT.AND P0, PT, R3, 0x8, P0 ;  /* 0x000000080300780c */ /* 0x000fe20000704270 */
[----:B------:R-:W-:Y:S01]  /*2450*/  IMAD.WIDE.U32 R20, R100, R110, R14 ;  /* 0x0000006e64147225 */ /* 0x000fe200078e000e */
[----:B0-----:R-:W-:-:S03]  /*2460*/  PRMT R24, R5, 0x7610, R24 ;  /* 0x0000761005187816 */ /* 0x001fc60000000018 */
[----:B------:R-:W-:Y:S01]  /*2470*/  FMUL R12, R12, R89 ;  /* 0x000000590c0c7220 */ /* 0x000fe20000400000 */
[----:B------:R-:W-:Y:S01]  /*2480*/  IMAD.IADD R109, R109, 0x1, R21 ;  /* 0x000000016d6d7824 */ /* 0x000fe200078e0215 */
[----:B------:R-:W-:Y:S02]  /*2490*/  IADD3 R106, P3, R106, R20, RZ ;  /* 0x000000146a6a7210 */ /* 0x000fe40007f7e0ff */
[----:B------:R-:W-:-:S03]  /*24a0*/  FFMA R12, R25, R88, R12 ;  /* 0x00000058190c7223 */ /* 0x000fc6000000000c */
[----:B------:R-:W-:Y:S01]  /*24b0*/  IMAD.X R13, R109, 0x1, R13, P3 ;  /* 0x000000016d0d7824 */ /* 0x000fe200018e060d */
[C---:B------:R-:W-:Y:S02]  /*24c0*/  LEA R14, P3, R106.reuse, R112, 0x1 ;  /* 0x000000706a0e7211 */ /* 0x040fe400078608ff */
[----:B------:R-:W-:Y:S02]  /*24d0*/  F2FP.F16.F32.PACK_AB R12, RZ, R12 ;  /* 0x0000000cff0c723e */ /* 0x000fe400000000ff */
[----:B------:R-:W-:Y:S02]  /*24e0*/  LEA.HI.X R15, R106, R113, R13, 0x1, P3 ;  /* 0x000000716a0f7211 */ /* 0x000fe400018f0c0d */
[----:B------:R-:W-:-:S05]  /*24f0*/  PRMT R21, R12, 0x7610, R21 ;  /* 0x000076100c157816 */ /* 0x000fca0000000015 */
[----:B------:R0:W-:Y:S04]  /*2500*/  @P2 STG.E.U16 desc[UR38][R10.64+0x2], R21 ;  /* 0x000002150a002986 */ /* 0x0001e8000c101526 */
[----:B------:R-:W2:Y:S01]  /*2510*/  @P0 LDG.E.LTC128B.U16 R24, desc[UR38][R14.64] ;  /* 0x000000260e180981 */ /* 0x000ea2000c1e1520 */
[----:B------:R-:W-:Y:S01]  /*2520*/  IADD3 R20, P2, R8, R20, RZ ;  /* 0x0000001408147210 */ /* 0x000fe20007f5e0ff */
[----:B------:R-:W-:Y:S01]  /*2530*/  BSSY B1, `(.L_x_36) ;  /* 0x0000011000017945 */ /* 0x000fe20003800000 */
[C---:B------:R-:W-:Y:S02]  /*2540*/  SHF.L.U64.HI R13, R90.reuse, 0x1, R91 ;  /* 0x000000015a0d7819 */ /* 0x040fe4000001025b */
[----:B------:R-:W-:Y:S01]  /*2550*/  ISETP.GT.AND P1, PT, R3, 0x8, P1 ;  /* 0x000000080300780c */ /* 0x000fe20000f24270 */
[----:B0-----:R-:W-:Y:S01]  /*2560*/  IMAD.X R21, R9, 0x1, R109, P2 ;  /* 0x0000000109157824 */ /* 0x001fe200010e066d */
[----:B------:R-:W-:Y:S01]  /*2570*/  LEA R12, P2, R90, R10, 0x1 ;  /* 0x0000000a5a0c7211 */ /* 0x000fe200078408ff */
[----:B------:R-:W-:-:S04]  /*2580*/  IMAD.WIDE.U32 R20, R99, R108, R20 ;  /* 0x0000006c63147225 */ /* 0x000fc800078e0014 */
[----:B------:R-:W-:Y:S02]  /*2590*/  IMAD.X R13, R13, 0x1, R11, P2 ;  /* 0x000000010d0d7824 */ /* 0x000fe400010e060b */
[----:B------:R-:W-:Y:S02]  /*25a0*/  IMAD.IADD R9, R105, 0x1, R21 ;  /* 0x0000000169097824 */ /* 0x000fe400078e0215 */
[----:B--2---:R-:W-:-:S05]  /*25b0*/  HADD2.F32 R8, -RZ, R24.H0_H0 ;  /* 0x20000018ff087230 */ /* 0x004fca0000004100 */
[----:B------:R-:W-:Y:S01]  /*25c0*/  FMUL R5, R8, R89 ;  /* 0x0000005908057220 */ /* 0x000fe20000400000 */
[----:B------:R-:W-:-:S03]  /*25d0*/  LEA R8, P3, R20, R112, 0x1 ;  /* 0x0000007014087211 */ /* 0x000fc600078608ff */
[----:B------:R-:W-:Y:S01]  /*25e0*/  FFMA R5, R26, R88, R5 ;  /* 0x000000581a057223 */ /* 0x000fe20000000005 */
[----:B------:R-:W-:-:S04]  /*25f0*/  LEA.HI.X R9, R20, R113, R9, 0x1, P3 ;  /* 0x0000007114097211 */ /* 0x000fc800018f0c09 */
[----:B------:R-:W-:-:S05]  /*2600*/  F2FP.F16.F32.PACK_AB R5, RZ, R5 ;  /* 0x00000005ff05723e */ /* 0x000fca00000000ff */
[----:B------:R0:W-:Y:S01]  /*2610*/  @P0 STG.E.U16 desc[UR38][R12.64], R5 ;  /* 0x000000050c000986 */ /* 0x0001e2000c101526 */
[----:B------:R-:W-:Y:S05]  /*2620*/  @!P1 BRA `(.L_x_37) ;  /* 0x0000000000049947 */ /* 0x000fea0003800000 */
[----:B------:R2:W5:Y:S02]  /*2630*/  LDG.E.LTC128B.U16 R24, desc[UR38][R8.64+0x2] ;  /* 0x0000022608187981 */ /* 0x000564000c1e1520 */
.L_x_37:
[----:B------:R-:W-:Y:S05]  /*2640*/  BSYNC B1 ;  /* 0x0000000000017941 */ /* 0x000fea0003800000 */
.L_x_36:
[----:B-----5:R-:W-:Y:S01]  /*2650*/  HADD2.F32 R14, -RZ, R24.H0_H0 ;  /* 0x20000018ff0e7230 */ /* 0x020fe20000004100 */
[----:B------:R-:W-:Y:S01]  /*2660*/  ISETP.GT.AND P0, PT, R4, 0x8, PT ;  /* 0x000000080400780c */ /* 0x000fe20003f04270 */
[----:B------:R-:W-:Y:S03]  /*2670*/  BSSY B1, `(.L_x_38) ;  /* 0x0000008000017945 */ /* 0x000fe60003800000 */
[----:B------:R-:W-:Y:S01]  /*2680*/  FMUL R14, R14, R89 ;  /* 0x000000590e0e7220 */ /* 0x000fe20000400000 */
[----:B------:R-:W-:-:S03]  /*2690*/  ISETP.GT.AND P2, PT, R3, RZ, P0 ;  /* 0x000000ff0300720c */ /* 0x000fc60000744270 */
[----:B------:R-:W-:-:S05]  /*26a0*/  FFMA R14, R27, R88, R14 ;  /* 0x000000581b0e7223 */ /* 0x000fca000000000e */
[----:B------:R-:W-:-:S05]  /*26b0*/  F2FP.F16.F32.PACK_AB R14, RZ, R14 ;  /* 0x0000000eff0e723e */ /* 0x000fca00000000ff */
[----:B------:R3:W-:Y:S01]  /*26c0*/  @P1 STG.E.U16 desc[UR38][R12.64+0x2], R14 ;  /* 0x0000020e0c001986 */ /* 0x0007e2000c101526 */
[----:B------:R-:W-:Y:S05]  /*26d0*/  @!P2 BRA `(.L_x_39) ;  /* 0x000000000004a947 */ /* 0x000fea0003800000 */
[----:B------:R4:W5:Y:S02]  /*26e0*/  LDG.E.LTC128B.U16 R24, desc[UR38][R6.64+0x10] ;  /* 0x0000102606187981 */ /* 0x000964000c1e1520 */
.L_x_39:
[----:B------:R-:W-:Y:S05]  /*26f0*/  BSYNC B1 ;  /* 0x0000000000017941 */ /* 0x000fea0003800000 */
.L_x_38:
[----:B---3-5:R-:W-:Y:S01]  /*2700*/  HADD2.F32 R14, -RZ, R24.H0_H0 ;  /* 0x20000018ff0e7230 */ /* 0x028fe20000004100 */
[----:B------:R-:W-:Y:S01]  /*2710*/  ISETP.GT.AND P1, PT, R4, 0x9, PT ;  /* 0x000000090400780c */ /* 0x000fe20003f24270 */
[----:B------:R-:W-:Y:S03]  /*2720*/  BSSY B1, `(.L_x_40) ;  /* 0x0000008000017945 */ /* 0x000fe60003800000 */
[----:B0-----:R-:W-:Y:S01]  /*2730*/  FMUL R5, R14, R89 ;  /* 0x000000590e057220 */ /* 0x001fe20000400000 */
[----:B------:R-:W-:-:S03]  /*2740*/  ISETP.GT.AND P3, PT, R3, RZ, P1 ;  /* 0x000000ff0300720c */ /* 0x000fc60000f64270 */
[----:B------:R-:W-:-:S05]  /*2750*/  FFMA R5, R28, R88, R5 ;  /* 0x000000581c057223 */ /* 0x000fca0000000005 */
[----:B------:R-:W-:-:S05]  /*2760*/  F2FP.F16.F32.PACK_AB R5, RZ, R5 ;  /* 0x00000005ff05723e */ /* 0x000fca00000000ff */
[----:B------:R0:W-:Y:S01]  /*2770*/  @P2 STG.E.U16 desc[UR38][R10.64+0x10], R5 ;  /* 0x000010050a002986 */ /* 0x0001e2000c101526 */
[----:B------:R-:W-:Y:S05]  /*2780*/  @!P3 BRA `(.L_x_41) ;  /* 0x000000000004b947 */ /* 0x000fea0003800000 */
[----:B------:R3:W5:Y:S02]  /*2790*/  LDG.E.LTC128B.U16 R24, desc[UR38][R6.64+0x12] ;  /* 0x0000122606187981 */ /* 0x000764000c1e1520 */
.L_x_41:
[----:B------:R-:W-:Y:S05]  /*27a0*/  BSYNC B1 ;  /* 0x0000000000017941 */ /* 0x000fea0003800000 */
.L_x_40:
[----:B-----5:R-:W-:Y:S01]  /*27b0*/  HADD2.F32 R14, -RZ, R24.H0_H0 ;  /* 0x20000018ff0e7230 */ /* 0x020fe20000004100 */
[----:B------:R-:W-:Y:S01]  /*27c0*/  ISETP.GT.AND P0, PT, R3, 0x8, P0 ;  /* 0x000000080300780c */ /* 0x000fe20000704270 */
[----:B------:R-:W-:Y:S03]  /*27d0*/  BSSY B1, `(.L_x_42) ;  /* 0x0000007000017945 */ /* 0x000fe60003800000 */
[----:B------:R-:W-:-:S04]  /*27e0*/  FMUL R14, R14, R89 ;  /* 0x000000590e0e7220 */ /* 0x000fc80000400000 */
[----:B------:R-:W-:-:S05]  /*27f0*/  FFMA R14, R29, R88, R14 ;  /* 0x000000581d0e7223 */ /* 0x000fca000000000e */
[----:B------:R-:W-:-:S05]  /*2800*/  F2FP.F16.F32.PACK_AB R14, RZ, R14 ;  /* 0x0000000eff0e723e */ /* 0x000fca00000000ff */
[----:B------:R0:W-:Y:S01]  /*2810*/  @P3 STG.E.U16 desc[UR38][R10.64+0x12], R14 ;  /* 0x0000120e0a003986 */ /* 0x0001e2000c101526 */
[----:B------:R-:W-:Y:S05]  /*2820*/  @!P0 BRA `(.L_x_43) ;  /* 0x0000000000048947 */ /* 0x000fea0003800000 */
[----:B------:R0:W5:Y:S02]  /*2830*/  LDG.E.LTC128B.U16 R24, desc[UR38][R8.64+0x10] ;  /* 0x0000102608187981 */ /* 0x000164000c1e1520 */
.L_x_43:
[----:B------:R-:W-:Y:S05]  /*2840*/  BSYNC B1 ;  /* 0x0000000000017941 */ /* 0x000fea0003800000 */
.L_x_42:
[----:B0----5:R-:W-:Y:S01]  /*2850*/  HADD2.F32 R14, -RZ, R24.H0_H0 ;  /* 0x20000018ff0e7230 */ /* 0x021fe20000004100 */
        /* <DEDUP_REMOVED lines=8> */
.L_x_45:
[----:B------:R-:W-:Y:S05]  /*28e0*/  BSYNC B1 ;  /* 0x0000000000017941 */ /* 0x000fea0003800000 */
.L_x_44:
        /* <DEDUP_REMOVED lines=10> */
.L_x_47:
[----:B------:R-:W-:Y:S05]  /*2990*/  BSYNC B1 ;  /* 0x0000000000017941 */ /* 0x000fea0003800000 */
.L_x_46:
[----:B0----5:R-:W-:Y:S01]  /*29a0*/  HADD2.F32 R14, -RZ, R24.H0_H0 ;  /* 0x20000018ff0e7230 */ /* 0x021fe20000004100 */
        /* <DEDUP_REMOVED lines=9> */
.L_x_49:
[----:B------:R-:W-:Y:S05]  /*2a40*/  BSYNC B1 ;  /* 0x0000000000017941 */ /* 0x000fea0003800000 */
.L_x_48:
        /* <DEDUP_REMOVED lines=9> */
.L_x_51:
[----:B------:R-:W-:Y:S05]  /*2ae0*/  BSYNC B1 ;  /* 0x0000000000017941 */ /* 0x000fea0003800000 */
.L_x_50:
        /* <DEDUP_REMOVED lines=9> */
.L_x_53:
[----:B------:R-:W-:Y:S05]  /*2b80*/  BSYNC B1 ;  /* 0x0000000000017941 */ /* 0x000fea0003800000 */
.L_x_52:
        /* <DEDUP_REMOVED lines=10> */
.L_x_55:
[----:B------:R-:W-:Y:S05]  /*2c30*/  BSYNC B1 ;  /* 0x0000000000017941 */ /* 0x000fea0003800000 */
.L_x_54:
        /* <DEDUP_REMOVED lines=10> */
.L_x_57:
[----:B------:R-:W-:Y:S05]  /*2ce0*/  BSYNC B1 ;  /* 0x0000000000017941 */ /* 0x000fea0003800000 */
.L_x_56:
        /* <DEDUP_REMOVED lines=9> */
.L_x_59:
[----:B------:R-:W-:Y:S05]  /*2d80*/  BSYNC B1 ;  /* 0x0000000000017941 */ /* 0x000fea0003800000 */
.L_x_58:
        /* <DEDUP_REMOVED lines=9> */
.L_x_61:
[----:B------:R-:W-:Y:S05]  /*2e20*/  BSYNC B1 ;  /* 0x0000000000017941 */ /* 0x000fea0003800000 */
.L_x_60:
        /* <DEDUP_REMOVED lines=10> */
.L_x_63:
[----:B------:R-:W-:Y:S05]  /*2ed0*/  BSYNC B1 ;  /* 0x0000000000017941 */ /* 0x000fea0003800000 */
.L_x_62:
        /* <DEDUP_REMOVED lines=10> */
.L_x_65:
[----:B------:R-:W-:Y:S05]  /*2f80*/  BSYNC B1 ;  /* 0x0000000000017941 */ /* 0x000fea0003800000 */
.L_x_64:
        /* <DEDUP_REMOVED lines=9> */
.L_x_67:
[----:B------:R-:W-:Y:S05]  /*3020*/  BSYNC B1 ;  /* 0x0000000000017941 */ /* 0x000fea0003800000 */
.L_x_66:
        /* <DEDUP_REMOVED lines=9> */
.L_x_69:
[----:B------:R-:W-:Y:S05]  /*30c0*/  BSYNC B1 ;  /* 0x0000000000017941 */ /* 0x000fea0003800000 */
.L_x_68:
        /* <DEDUP_REMOVED lines=10> */
.L_x_71:
[----:B------:R-:W-:Y:S05]  /*3170*/  BSYNC B1 ;  /* 0x0000000000017941 */ /* 0x000fea0003800000 */
.L_x_70:
        /* <DEDUP_REMOVED lines=10> */
.L_x_73:
[----:B------:R-:W-:Y:S05]  /*3220*/  BSYNC B1 ;  /* 0x0000000000017941 */ /* 0x000fea0003800000 */
.L_x_72:
        /* <DEDUP_REMOVED lines=9> */
.L_x_75:
[----:B------:R-:W-:Y:S05]  /*32c0*/  BSYNC B1 ;  /* 0x0000000000017941 */ /* 0x000fea0003800000 */
.L_x_74:
        /* <DEDUP_REMOVED lines=9> */
.L_x_77:
[----:B------:R-:W-:Y:S05]  /*3360*/  BSYNC B1 ;  /* 0x0000000000017941 */ /* 0x000fea0003800000 */
.L_x_76:
        /* <DEDUP_REMOVED lines=10> */
.L_x_79:
[----:B------:R-:W-:Y:S05]  /*3410*/  BSYNC B1 ;  /* 0x0000000000017941 */ /* 0x000fea0003800000 */
.L_x_78:
        /* <DEDUP_REMOVED lines=10> */
.L_x_81:
[----:B------:R-:W-:Y:S05]  /*34c0*/  BSYNC B1 ;  /* 0x0000000000017941 */ /* 0x000fea0003800000 */
.L_x_80:
        /* <DEDUP_REMOVED lines=9> */
.L_x_83:
[----:B------:R-:W-:Y:S05]  /*3560*/  BSYNC B1 ;  /* 0x0000000000017941 */ /* 0x000fea0003800000 */
.L_x_82:
        /* <DEDUP_REMOVED lines=9> */
.L_x_85:
[----:B------:R-:W-:Y:S05]  /*3600*/  BSYNC B1 ;  /* 0x0000000000017941 */ /* 0x000fea0003800000 */
.L_x_84:
        /* <DEDUP_REMOVED lines=10> */
.L_x_87:
[----:B------:R-:W-:Y:S05]  /*36b0*/  BSYNC B1 ;  /* 0x0000000000017941 */ /* 0x000fea0003800000 */
.L_x_86:
        /* <DEDUP_REMOVED lines=10> */
.L_x_89:
[----:B------:R-:W-:Y:S05]  /*3760*/  BSYNC B1 ;  /* 0x0000000000017941 */ /* 0x000fea0003800000 */
.L_x_88:
        /* <DEDUP_REMOVED lines=9> */
.L_x_91:
[----:B------:R-:W-:Y:S05]  /*3800*/  BSYNC B1 ;  /* 0x0000000000017941 */ /* 0x000fea0003800000 */
.L_x_90:
        /* <DEDUP_REMOVED lines=9> */
.L_x_93:
[----:B------:R-:W-:Y:S05]  /*38a0*/  BSYNC B1 ;  /* 0x0000000000017941 */ /* 0x000fea0003800000 */
.L_x_92:
        /* <DEDUP_REMOVED lines=10> */
.L_x_95:
[----:B------:R-:W-:Y:S05]  /*3950*/  BSYNC B1 ;  /* 0x0000000000017941 */ /* 0x000fea0003800000 */
.L_x_94:
        /* <DEDUP_REMOVED lines=10> */
.L_x_97:
[----:B------:R-:W-:Y:S05]  /*3a00*/  BSYNC B1 ;  /* 0x0000000000017941 */ /* 0x000fea0003800000 */
.L_x_96:
        /* <DEDUP_REMOVED lines=9> */
.L_x_99:
[----:B------:R-:W-:Y:S05]  /*3aa0*/  BSYNC B1 ;  /* 0x0000000000017941 */ /* 0x000fea0003800000 */
.L_x_98:
        /* <DEDUP_REMOVED lines=9> */
.L_x_101:
[----:B------:R-:W-:Y:S05]  /*3b40*/  BSYNC B1 ;  /* 0x0000000000017941 */ /* 0x000fea0003800000 */
.L_x_100:
        /* <DEDUP_REMOVED lines=10> */
.L_x_103:
[----:B------:R-:W-:Y:S05]  /*3bf0*/  BSYNC B1 ;  /* 0x0000000000017941 */ /* 0x000fea0003800000 */
.L_x_102:
        /* <DEDUP_REMOVED lines=10> */
.L_x_105:
[----:B------:R-:W-:Y:S05]  /*3ca0*/  BSYNC B1 ;  /* 0x0000000000017941 */ /* 0x000fea0003800000 */
.L_x_104:
        /* <DEDUP_REMOVED lines=9> */
.L_x_107:
[----:B------:R-:W-:Y:S05]  /*3d40*/  BSYNC B1 ;  /* 0x0000000000017941 */ /* 0x000fea0003800000 */
.L_x_106:
        /* <DEDUP_REMOVED lines=9> */
.L_x_109:
[----:B------:R-:W-:Y:S05]  /*3de0*/  BSYNC B1 ;  /* 0x0000000000017941 */ /* 0x000fea0003800000 */
.L_x_108:
        /* <DEDUP_REMOVED lines=10> */
.L_x_111:
[----:B------:R-:W-:Y:S05]  /*3e90*/  BSYNC B1 ;  /* 0x0000000000017941 */ /* 0x000fea0003800000 */
.L_x_110:
        /* <DEDUP_REMOVED lines=10> */
.L_x_113:
[----:B------:R-:W-:Y:S05]  /*3f40*/  BSYNC B1 ;  /* 0x0000000000017941 */ /* 0x000fea0003800000 */
.L_x_112:
        /* <DEDUP_REMOVED lines=9> */
.L_x_115:
[----:B------:R-:W-:Y:S05]  /*3fe0*/  BSYNC B1 ;  /* 0x0000000000017941 */ /* 0x000fea0003800000 */
.L_x_114:
        /* <DEDUP_REMOVED lines=9> */
.L_x_117:
[----:B------:R-:W-:Y:S05]  /*4080*/  BSYNC B1 ;  /* 0x0000000000017941 */ /* 0x000fea0003800000 */
.L_x_116:
        /* <DEDUP_REMOVED lines=10> */
.L_x_119:
[----:B------:R-:W-:Y:S05]  /*4130*/  BSYNC B1 ;  /* 0x0000000000017941 */ /* 0x000fea0003800000 */
.L_x_118:
        /* <DEDUP_REMOVED lines=10> */
.L_x_121:
[----:B------:R-:W-:Y:S05]  /*41e0*/  BSYNC B1 ;  /* 0x0000000000017941 */ /* 0x000fea0003800000 */
.L_x_120:
        /* <DEDUP_REMOVED lines=9> */
.L_x_123:
[----:B------:R-:W-:Y:S05]  /*4280*/  BSYNC B1 ;  /* 0x0000000000017941 */ /* 0x000fea0003800000 */
.L_x_122:
        /* <DEDUP_REMOVED lines=9> */
.L_x_125:
[----:B------:R-:W-:Y:S05]  /*4320*/  BSYNC B1 ;  /* 0x0000000000017941 */ /* 0x000fea0003800000 */
.L_x_124:
        /* <DEDUP_REMOVED lines=10> */
.L_x_127:
[----:B------:R-:W-:Y:S05]  /*43d0*/  BSYNC B1 ;  /* 0x0000000000017941 */ /* 0x000fea0003800000 */
.L_x_126:
        /* <DEDUP_REMOVED lines=10> */
.L_x_129:
[----:B------:R-:W-:Y:S05]  /*4480*/  BSYNC B1 ;  /* 0x0000000000017941 */ /* 0x000fea0003800000 */
.L_x_128:
        /* <DEDUP_REMOVED lines=9> */
.L_x_131:
[----:B------:R-:W-:Y:S05]  /*4520*/  BSYNC B1 ;  /* 0x0000000000017941 */ /* 0x000fea0003800000 */
.L_x_130:
        /* <DEDUP_REMOVED lines=9> */
.L_x_133:
[----:B------:R-:W-:Y:S05]  /*45c0*/  BSYNC B1 ;  /* 0x0000000000017941 */ /* 0x000fea0003800000 */
.L_x_132:
        /* <DEDUP_REMOVED lines=10> */
.L_x_135:
[----:B------:R-:W-:Y:S05]  /*4670*/  BSYNC B1 ;  /* 0x0000000000017941 */ /* 0x000fea0003800000 */
.L_x_134:
        /* <DEDUP_REMOVED lines=10> */
.L_x_137:
[----:B------:R-:W-:Y:S05]  /*4720*/  BSYNC B1 ;  /* 0x0000000000017941 */ /* 0x000fea0003800000 */
.L_x_136:
        /* <DEDUP_REMOVED lines=9> */
.L_x_139:
[----:B------:R-:W-:Y:S05]  /*47c0*/  BSYNC B1 ;  /* 0x0000000000017941 */ /* 0x000fea0003800000 */
.L_x_138:
        /* <DEDUP_REMOVED lines=9> */
.L_x_141:
[----:B------:R-:W-:Y:S05]  /*4860*/  BSYNC B1 ;  /* 0x0000000000017941 */ /* 0x000fea0003800000 */
.L_x_140:
        /* <DEDUP_REMOVED lines=10> */
.L_x_143:
[----:B------:R-:W-:Y:S05]  /*4910*/  BSYNC B1 ;  /* 0x0000000000017941 */ /* 0x000fea0003800000 */
.L_x_142:
        /* <DEDUP_REMOVED lines=10> */
.L_x_145:
[----:B------:R-:W-:Y:S05]  /*49c0*/  BSYNC B1 ;  /* 0x0000000000017941 */ /* 0x000fea0003800000 */
.L_x_144:
        /* <DEDUP_REMOVED lines=9> */
.L_x_147:
[----:B------:R-:W-:Y:S05]  /*4a60*/  BSYNC B1 ;  /* 0x0000000000017941 */ /* 0x000fea0003800000 */
.L_x_146:
        /* <DEDUP_REMOVED lines=9> */
.L_x_149:
[----:B------:R-:W-:Y:S05]  /*4b00*/  BSYNC B1 ;  /* 0x0000000000017941 */ /* 0x000fea0003800000 */
.L_x_148:
        /* <DEDUP_REMOVED lines=10> */
.L_x_151:
[----:B------:R-:W-:Y:S05]  /*4bb0*/  BSYNC B1 ;  /* 0x0000000000017941 */ /* 0x000fea0003800000 */
.L_x_150:
[----:B0----5:R-:W-:Y:S01]  /*4bc0*/  HADD2.F32 R14, -RZ, R24.H0_H0 ;  /* 0x20000018ff0e7230 */ /* 0x021fe20000004100 */
[----:B------:R-:W-:Y:S01]  /*4bd0*/  ISETP.GT.AND P1, PT, R4, 0x79, PT ;  /* 0x000000790400780c */ /* 0x000fe20003f24270 */
[----:B------:R-:W-:Y:S01]  /*4be0*/  @P2 IMAD.MOV.U32 R4, RZ, RZ, R10 ;  /* 0x000000ffff042224 */ /* 0x000fe200078e000a */
[----:B------:R-:W-:Y:S02]  /*4bf0*/  BSSY B1, `(.L_x_152) ;  /* 0x000000a000017945 */ /* 0x000fe40003800000 */
[----:B------:R-:W-:Y:S01]  /*4c00*/  FMUL R5, R14, R89 ;  /* 0x000000590e057220 */ /* 0x000fe20000400000 */
[----:B------:R-:W-:-:S03]  /*4c10*/  ISETP.GT.AND P3, PT, R3, RZ, P1 ;  /* 0x000000ff0300720c */ /* 0x000fc60000f64270 */
[----:B------:R-:W-:-:S05]  /*4c20*/  FFMA R5, R84, R88, R5 ;  /* 0x0000005854057223 */ /* 0x000fca0000000005 */
[----:B------:R-:W-:-:S04]  /*4c30*/  F2FP.F16.F32.PACK_AB R5, RZ, R5 ;  /* 0x00000005ff05723e */ /* 0x000fc800000000ff */
[----:B------:R-:W-:Y:S01]  /*4c40*/  PRMT R14, R5, 0x7610, R14 ;  /* 0x00007610050e7816 */ /* 0x000fe2000000000e */
[----:B------:R-:W-:-:S05]  /*4c50*/  @P2 IMAD.MOV.U32 R5, RZ, RZ, R11 ;  /* 0x000000ffff052224 */ /* 0x000fca00078e000b */
[----:B------:R0:W-:Y:S01]  /*4c60*/  @P2 STG.E.U16 desc[UR38][R4.64+0xf0], R14 ;  /* 0x0000f00e04002986 */ /* 0x0001e2000c101526 */
[----:B------:R-:W-:Y:S05]  /*4c70*/  @!P3 BRA `(.L_x_153) ;  /* 0x000000000004b947 */ /* 0x000fea0003800000 */
[----:B------:R0:W5:Y:S02]  /*4c80*/  LDG.E.LTC128B.U16 R24, desc[UR38][R6.64+0xf2] ;  /* 0x0000f22606187981 */ /* 0x000164000c1e1520 */
.L_x_153:
[----:B------:R-:W-:Y:S05]  /*4c90*/  BSYNC B1 ;  /* 0x0000000000017941 */ /* 0x000fea0003800000 */
.L_x_152:
        /* <DEDUP_REMOVED lines=9> */
.L_x_155:
[----:B------:R-:W-:Y:S05]  /*4d30*/  BSYNC B1 ;  /* 0x0000000000017941 */ /* 0x000fea0003800000 */
.L_x_154:
[----:B0----5:R-:W-:Y:S01]  /*4d40*/  HADD2.F32 R4, -RZ, R24.H0_H0 ;  /* 0x20000018ff047230 */ /* 0x021fe20000004100 */
[----:B------:R-:W-:Y:S01]  /*4d50*/  ISETP.GT.AND P1, PT, R3, 0x8, P1 ;  /* 0x000000080300780c */ /* 0x000fe20000f24270 */
[----:B------:R-:W-:Y:S03]  /*4d60*/  BSSY B1, `(.L_x_156) ;  /* 0x000000a000017945 */ /* 0x000fe60003800000 */
[----:B------:R-:W-:Y:S01]  /*4d70*/  FMUL R5, R4, R89 ;  /* 0x0000005904057220 */ /* 0x000fe20000400000 */
[----:B------:R-:W-:-:S03]  /*4d80*/  @P0 IMAD.MOV.U32 R4, RZ, RZ, R12 ;  /* 0x000000ffff040224 */ /* 0x000fc600078e000c */
[----:B------:R-:W-:-:S05]  /*4d90*/  FFMA R5, R86, R88, R5 ;  /* 0x0000005856057223 */ /* 0x000fca0000000005 */
[----:B------:R-:W-:-:S04]  /*4da0*/  F2FP.F16.F32.PACK_AB R5, RZ, R5 ;  /* 0x00000005ff05723e */ /* 0x000fc800000000ff */
[----:B-1-34-:R-:W-:Y:S01]  /*4db0*/  PRMT R6, R5, 0x7610, R6 ;  /* 0x0000761005067816 */ /* 0x01afe20000000006 */
[----:B------:R-:W-:-:S05]  /*4dc0*/  @P0 IMAD.MOV.U32 R5, RZ, RZ, R13 ;  /* 0x000000ffff050224 */ /* 0x000fca00078e000d */
[----:B------:R0:W-:Y:S01]  /*4dd0*/  @P0 STG.E.U16 desc[UR38][R4.64+0xf0], R6 ;  /* 0x0000f00604000986 */ /* 0x0001e2000c101526 */
[----:B------:R-:W-:Y:S05]  /*4de0*/  @!P1 BRA `(.L_x_157) ;  /* 0x0000000000049947 */ /* 0x000fea0003800000 */
[----:B------:R1:W5:Y:S02]  /*4df0*/  LDG.E.LTC128B.U16 R24, desc[UR38][R8.64+0xf2] ;  /* 0x0000f22608187981 */ /* 0x000364000c1e1520 */
.L_x_157:
[----:B------:R-:W-:Y:S05]  /*4e00*/  BSYNC B1 ;  /* 0x0000000000017941 */ /* 0x000fea0003800000 */
.L_x_156:
[----:B------:R-:W-:Y:S05]  /*4e10*/  @!P1 BRA `(.L_x_158) ;  /* 0x0000001000d09947 */ /* 0x000fea0003800000 */
[----:B-----5:R-:W-:-:S05]  /*4e20*/  HADD2.F32 R24, -RZ, R24.H0_H0 ;  /* 0x20000018ff187230 */ /* 0x020fca0000004100 */
[----:B------:R-:W-:-:S04]  /*4e30*/  FMUL R24, R24, R89 ;  /* 0x0000005918187220 */ /* 0x000fc80000400000 */
[----:B------:R-:W-:-:S05]  /*4e40*/  FFMA R24, R87, R88, R24 ;  /* 0x0000005857187223 */ /* 0x000fca0000000018 */
[----:B------:R-:W-:-:S05]  /*4e50*/  F2FP.F16.F32.PACK_AB R24, RZ, R24 ;  /* 0x00000018ff18723e */ /* 0x000fca00000000ff */
[----:B------:R3:W-:Y:S01]  /*4e60*/  STG.E.U16 desc[UR38][R12.64+0xf2], R24 ;  /* 0x0000f2180c007986 */ /* 0x0007e2000c101526 */
[----:B------:R-:W-:Y:S05]  /*4e70*/  BRA `(.L_x_158) ;  /* 0x0000001000b87947 */ /* 0x000fea0003800000 */
.L_x_33:
[----:B------:R-:W-:Y:S01]  /*4e80*/  ISETP.GT.AND P2, PT, R4, 0x1, PT ;  /* 0x000000010400780c */ /* 0x000fe20003f44270 */
[----:B------:R-:W-:Y:S01]  /*4e90*/  ULDC.64 UR4, c[0x0][0x5c0] ;  /* 0x0001700000047ab9 */ /* 0x000fe20000000a00 */
[-C--:B------:R-:W-:Y:S01]  /*4ea0*/  FMUL R24, R24, R88.reuse ;  /* 0x0000005818187220 */ /* 0x080fe20000400000 */
[-C--:B------:R-:W-:Y:S01]  /*4eb0*/  FMUL R25, R25, R88.reuse ;  /* 0x0000005819197220 */ /* 0x080fe20000400000 */
[----:B------:R-:W-:Y:S01]  /*4ec0*/  ISETP.GT.AND P1, PT, R3, RZ, P2 ;  /* 0x000000ff0300720c */ /* 0x000fe20001724270 */
[-C--:B------:R-:W-:Y:S01]  /*4ed0*/  FMUL R26, R26, R88.reuse ;  /* 0x000000581a1a7220 */ /* 0x080fe20000400000 */
[----:B------:R-:W-:Y:S01]  /*4ee0*/  LEA R6, P4, R104, UR4, 0x1 ;  /* 0x0000000468067c11 */ /* 0x000fe2000f8808ff */
[----:B------:R-:W-:Y:S01]  /*4ef0*/  FMUL R27, R27, R88 ;  /* 0x000000581b1b7220 */ /* 0x000fe20000400000 */
[----:B------:R-:W-:Y:S01]  /*4f00*/  F2FP.F16.F32.PACK_AB R24, RZ, R24 ;  /* 0x00000018ff18723e */ /* 0x000fe200000000ff */
[-C--:B------:R-:W-:Y:S01]  /*4f10*/  FMUL R28, R28, R88.reuse ;  /* 0x000000581c1c7220 */ /* 0x080fe20000400000 */
[----:B------:R-:W-:Y:S01]  /*4f20*/  LEA.HI.X R7, R104, UR5, R115, 0x1, P4 ;  /* 0x0000000568077c11 */ /* 0x000fe2000a0f0c73 */
[-C--:B------:R-:W-:Y:S01]  /*4f30*/  FMUL R29, R29, R88.reuse ;  /* 0x000000581d1d7220 */ /* 0x080fe20000400000 */
[----:B------:R-:W-:Y:S01]  /*4f40*/  F2FP.F16.F32.PACK_AB R25, RZ, R25 ;  /* 0x00000019ff19723e */ /* 0x000fe200000000ff */
[-C--:B------:R-:W-:Y:S01]  /*4f50*/  FMUL R30, R30, R88.reuse ;  /* 0x000000581e1e7220 */ /* 0x080fe20000400000 */
[----:B------:R-:W-:Y:S01]  /*4f60*/  ISETP.GT.AND P2, PT, R3, 0x8, P2 ;  /* 0x000000080300780c */ /* 0x000fe20001744270 */
[----:B------:R-:W-:Y:S01]  /*4f70*/  @P3 STG.E.U16 desc[UR38][R6.64], R24 ;  /* 0x0000001806003986 */ /* 0x000fe2000c101526 */
[C---:B------:R-:W-:Y:S01]  /*4f80*/  SHF.L.U64.HI R5, R90.reuse, 0x1, R91 ;  /* 0x000000015a057819 */ /* 0x040fe2000001025b */
[----:B------:R-:W-:Y:S01]  /*4f90*/  FMUL R31, R31, R88 ;  /* 0x000000581f1f7220 */ /* 0x000fe20000400000 */
[----:B------:R-:W-:Y:S01]  /*4fa0*/  LEA R8, P3, R90, R6, 0x1 ;  /* 0x000000065a087211 */ /* 0x000fe200078608ff */
[----:B------:R-:W-:Y:S01]  /*4fb0*/  @P1 STG.E.U16 desc[UR38][R6.64+0x2], R25 ;  /* 0x0000021906001986 */ /* 0x000fe2000c101526 */
[----:B------:R-:W-:Y:S01]  /*4fc0*/  ISETP.GT.AND P1, PT, R3, 0x8, P0 ;  /* 0x000000080300780c */ /* 0x000fe20000724270 */
[----:B------:R-:W-:Y:S01]  /*4fd0*/  FMUL R32, R32, R88 ;  /* 0x0000005820207220 */ /* 0x000fe20000400000 */
[----:B------:R-:W-:Y:S01]  /*4fe0*/  F2FP.F16.F32.PACK_AB R26, RZ, R26 ;  /* 0x0000001aff1a723e */ /* 0x000fe200000000ff */
[----:B------:R-:W-:Y:S01]  /*4ff0*/  IMAD.X R9, R5, 0x1, R7, P3 ;  /* 0x0000000105097824 */ /* 0x000fe200018e0607 */
[----:B------:R-:W-:Y:S01]  /*5000*/  F2FP.F16.F32.PACK_AB R27, RZ, R27 ;  /* 0x0000001bff1b723e */ /* 0x000fe200000000ff */
[-C--:B------:R-:W-:Y:S01]  /*5010*/  FMUL R33, R33, R88.reuse ;  /* 0x0000005821217220 */ /* 0x080fe20000400000 */
[----:B------:R-:W-:Y:S01]  /*5020*/  ISETP.GT.AND P0, PT, R4, 0x8, PT ;  /* 0x000000080400780c */ /* 0x000fe20003f04270 */
[----:B------:R-:W-:Y:S01]  /*5030*/  FMUL R34, R34, R88 ;  /* 0x0000005822227220 */ /* 0x000fe20000400000 */
[----:B------:R-:W-:Y:S01]  /*5040*/  F2FP.F16.F32.PACK_AB R28, RZ, R28 ;  /* 0x0000001cff1c723e */ /* 0x000fe200000000ff */
[-C--:B------:R-:W-:Y:S01]  /*5050*/  FMUL R35, R35, R88.reuse ;  /* 0x0000005823237220 */ /* 0x080fe20000400000 */
[C---:B------:R-:W-:Y:S01]  /*5060*/  ISETP.GT.AND P4, PT, R3.reuse, RZ, P0 ;  /* 0x000000ff0300720c */ /* 0x040fe20000784270 */
[-C--:B------:R-:W-:Y:S01]  /*5070*/  FMUL R36, R36, R88.reuse ;  /* 0x0000005824247220 */ /* 0x080fe20000400000 */
[----:B------:R-:W-:Y:S01]  /*5080*/  F2FP.F16.F32.PACK_AB R29, RZ, R29 ;  /* 0x0000001dff1d723e */ /* 0x000fe200000000ff */
[----:B------:R-:W-:Y:S01]  /*5090*/  @P1 STG.E.U16 desc[UR38][R8.64], R26 ;  /* 0x0000001a08001986 */ /* 0x000fe2000c101526 */
[----:B------:R-:W-:Y:S01]  /*50a0*/  ISETP.GT.AND P1, PT, R3, 0x8, P0 ;  /* 0x000000080300780c */ /* 0x000fe20000724270 */
[----:B------:R-:W-:Y:S01]  /*50b0*/  FMUL R37, R37, R88 ;  /* 0x0000005825257220 */ /* 0x000fe20000400000 */
[----:B------:R-:W-:Y:S01]  /*50c0*/  F2FP.F16.F32.PACK_AB R30, RZ, R30 ;  /* 0x0000001eff1e723e */ /* 0x000fe200000000ff */
[----:B------:R-:W-:Y:S01]  /*50d0*/  @P2 STG.E.U16 desc[UR38][R8.64+0x2], R27 ;  /* 0x0000021b08002986 */ /* 0x000fe2000c101526 */
[----:B------:R-:W-:Y:S01]  /*50e0*/  ISETP.GT.AND P2, PT, R4, 0x9, PT ;  /* 0x000000090400780c */ /* 0x000fe20003f44270 */
[-C--:B------:R-:W-:Y:S01]  /*50f0*/  FMUL R38, R38, R88.reuse ;  /* 0x0000005826267220 */ /* 0x080fe20000400000 */
[----:B------:R-:W-:Y:S01]  /*5100*/  F2FP.F16.F32.PACK_AB R31, RZ, R31 ;  /* 0x0000001fff1f723e */ /* 0x000fe200000000ff */
[-C--:B------:R-:W-:Y:S01]  /*5110*/  FMUL R39, R39, R88.reuse ;  /* 0x0000005827277220 */ /* 0x080fe20000400000 */
[C---:B------:R-:W-:Y:S01]  /*5120*/  ISETP.GT.AND P3, PT, R3.reuse, RZ, P2 ;  /* 0x000000ff0300720c */ /* 0x040fe20001764270 */
[----:B------:R-:W-:Y:S01]  /*5130*/  @P4 STG.E.U16 desc[UR38][R6.64+0x10], R28 ;  /* 0x0000101c06004986 */ /* 0x000fe2000c101526 */
[----:B------:R-:W-:Y:S01]  /*5140*/  ISETP.GT.AND P2, PT, R3, 0x8, P2 ;  /* 0x000000080300780c */ /* 0x000fe20001744270 */
[-C--:B------:R-:W-:Y:S01]  /*5150*/  FMUL R40, R40, R88.reuse ;  /* 0x0000005828287220 */ /* 0x080fe20000400000 */
[----:B------:R-:W-:Y:S01]  /*5160*/  ISETP.GT.AND P0, PT, R4, 0x10, PT ;  /* 0x000000100400780c */ /* 0x000fe20003f04270 */
[----:B------:R-:W-:Y:S01]  /*5170*/  FMUL R41, R41, R88 ;  /* 0x0000005829297220 */ /* 0x000fe20000400000 */
[----:B------:R-:W-:Y:S01]  /*5180*/  F2FP.F16.F32.PACK_AB R32, RZ, R32 ;  /* 0x00000020ff20723e */ /* 0x000fe200000000ff */
[-C--:B------:R-:W-:Y:S01]  /*5190*/  FMUL R42, R42, R88.reuse ;  /* 0x000000582a2a7220 */ /* 0x080fe20000400000 */
[----:B------:R-:W-:Y:S01]  /*51a0*/  ISETP.GT.AND P4, PT, R3, RZ, P0 ;  /* 0x000000ff0300720c */ /* 0x000fe20000784270 */
[-C--:B------:R-:W-:Y:S01]  /*51b0*/  FMUL R43, R43, R88.reuse ;  /* 0x000000582b2b7220 */ /* 0x080fe20000400000 */
[----:B------:R-:W-:Y:S01]  /*51c0*/  F2FP.F16.F32.PACK_AB R33, RZ, R33 ;  /* 0x00000021ff21723e */ /* 0x000fe200000000ff */
[----:B------:R-:W-:Y:S01]  /*51d0*/  FMUL R44, R44, R88 ;  /* 0x000000582c2c7220 */ /* 0x000fe20000400000 */
[----:B------:R-:W-:Y:S01]  /*51e0*/  F2FP.F16.F32.PACK_AB R34, RZ, R34 ;  /* 0x00000022ff22723e */ /* 0x000fe200000000ff */
[----:B------:R-:W-:Y:S01]  /*51f0*/  @P3 STG.E.U16 desc[UR38][R6.64+0x12], R29 ;  /* 0x0000121d06003986 */ /* 0x000fe2000c101526 */
[----:B------:R-:W-:Y:S01]  /*5200*/  ISETP.GT.AND P3, PT, R4, 0x11, PT ;  /* 0x000000110400780c */ /* 0x000fe20003f64270 */
[-C--:B------:R-:W-:Y:S01]  /*5210*/  FMUL R45, R45, R88.reuse ;  /* 0x000000582d2d7220 */ /* 0x080fe20000400000 */
[----:B------:R-:W-:Y:S01]  /*5220*/  F2FP.F16.F32.PACK_AB R35, RZ, R35 ;  /* 0x00000023ff23723e */ /* 0x000fe200000000ff */
[----:B------:R-:W-:Y:S01]  /*5230*/  @P1 STG.E.U16 desc[UR38][R8.64+0x10], R30 ;  /* 0x0000101e08001986 */ /* 0x000fe2000c101526 */
[C---:B------:R-:W-:Y:S01]  /*5240*/  ISETP.GT.AND P1, PT, R3.reuse, 0x8, P0 ;  /* 0x000000080300780c */ /* 0x040fe20000724270 */
[-C--:B------:R-:W-:Y:S01]  /*5250*/  FMUL R46, R46, R88.reuse ;  /* 0x000000582e2e7220 */ /* 0x080fe20000400000 */
[----:B------:R-:W-:Y:S01]  /*5260*/  ISETP.GT.AND P0, PT, R4, 0x18, PT ;  /* 0x000000180400780c */ /* 0x000fe20003f04270 */
[----:B------:R-:W-:Y:S01]  /*5270*/  @P2 STG.E.U16 desc[UR38][R8.64+0x12], R31 ;  /* 0x0000121f08002986 */ /* 0x000fe2000c101526 */
[----:B------:R-:W-:Y:S01]  /*5280*/  ISETP.GT.AND P2, PT, R3, RZ, P3 ;  /* 0x000000ff0300720c */ /* 0x000fe20001f44270 */
[-C--:B------:R-:W-:Y:S01]  /*5290*/  FMUL R47, R47, R88.reuse ;  /* 0x000000582f2f7220 */ /* 0x080fe20000400000 */
[C---:B------:R-:W-:Y:S01]  /*52a0*/  ISETP.GT.AND P3, PT, R3.reuse, 0x8, P3 ;  /* 0x000000080300780c */ /* 0x040fe20001f64270 */
[----:B------:R-:W-:Y:S01]  /*52b0*/  @P4 STG.E.U16 desc[UR38][R6.64+0x20], R32 ;  /* 0x0000202006004986 */ /* 0x000fe2000c101526 */
[----:B------:R-:W-:Y:S01]  /*52c0*/  ISETP.GT.AND P4, PT, R3, RZ, P0 ;  /* 0x000000ff0300720c */ /* 0x000fe20000784270 */
[----:B------:R-:W-:Y:S01]  /*52d0*/  FMUL R48, R48, R88 ;  /* 0x0000005830307220 */ /* 0x000fe20000400000 */
[----:B------:R-:W-:Y:S01]  /*52e0*/  F2FP.F16.F32.PACK_AB R36, RZ, R36 ;  /* 0x00000024ff24723e */ /* 0x000fe200000000ff */
[-C--:B------:R-:W-:Y:S01]  /*52f0*/  FMUL R49, R49, R88.reuse ;  /* 0x0000005831317220 */ /* 0x080fe20000400000 */
[----:B------:R-:W-:Y:S01]  /*5300*/  F2FP.F16.F32.PACK_AB R37, RZ, R37 ;  /* 0x00000025ff25723e */ /* 0x000fe200000000ff */
[----:B------:R-:W-:Y:S01]  /*5310*/  FMUL R50, R50, R88 ;  /* 0x0000005832327220 */ /* 0x000fe20000400000 */
[----:B------:R-:W-:Y:S01]  /*5320*/  F2FP.F16.F32.PACK_AB R38, RZ, R38 ;  /* 0x00000026ff26723e */ /* 0x000fe200000000ff */
[----:B------:R-:W-:Y:S01]  /*5330*/  FMUL R51, R51, R88 ;  /* 0x0000005833337220 */ /* 0x000fe20000400000 */
[----:B------:R-:W-:Y:S01]  /*5340*/  F2FP.F16.F32.PACK_AB R39, RZ, R39 ;  /* 0x00000027ff27723e */ /* 0x000fe200000000ff */
[----:B------:R-:W-:Y:S01]  /*5350*/  @P2 STG.E.U16 desc[UR38][R6.64+0x22], R33 ;  /* 0x0000222106002986 */ /* 0x000fe2000c101526 */
[----:B------:R-:W-:Y:S01]  /*5360*/  F2FP.F16.F32.PACK_AB R40, RZ, R40 ;  /* 0x00000028ff28723e */ /* 0x000fe200000000ff */
[-C--:B------:R-:W-:Y:S01]  /*5370*/  FMUL R52, R52, R88.reuse ;  /* 0x0000005834347220 */ /* 0x080fe20000400000 */
[----:B------:R-:W-:Y:S01]  /*5380*/  F2FP.F16.F32.PACK_AB R41, RZ, R41 ;  /* 0x00000029ff29723e */ /* 0x000fe200000000ff */
[----:B------:R-:W-:Y:S01]  /*5390*/  @P1 STG.E.U16 desc[UR38][R8.64+0x20], R34 ;  /* 0x0000202208001986 */ /* 0x000fe2000c101526 */
[----:B------:R-:W-:Y:S01]  /*53a0*/  ISETP.GT.AND P1, PT, R3, 0x8, P0 ;  /* 0x000000080300780c */ /* 0x000fe20000724270 */
[-C--:B------:R-:W-:Y:S01]  /*53b0*/  FMUL R53, R53, R88.reuse ;  /* 0x0000005835357220 */ /* 0x080fe20000400000 */
[C---:B------:R-:W-:Y:S01]  /*53c0*/  ISETP.GT.AND P0, PT, R4.reuse, 0x20, PT ;  /* 0x000000200400780c */ /* 0x040fe20003f04270 */
[----:B------:R-:W-:Y:S01]  /*53d0*/  @P3 STG.E.U16 desc[UR38][R8.64+0x22], R35 ;  /* 0x0000222308003986 */ /* 0x000fe2000c101526 */
[----:B------:R-:W-:Y:S01]  /*53e0*/  ISETP.GT.AND P3, PT, R4, 0x19, PT ;  /* 0x000000190400780c */ /* 0x000fe20003f64270 */
[----:B------:R-:W-:Y:S01]  /*53f0*/  FMUL R54, R54, R88 ;  /* 0x0000005836367220 */ /* 0x000fe20000400000 */
[----:B------:R-:W-:Y:S01]  /*5400*/  F2FP.F16.F32.PACK_AB R42, RZ, R42 ;  /* 0x0000002aff2a723e */ /* 0x000fe200000000ff */
[----:B------:R-:W-:Y:S01]  /*5410*/  @P4 STG.E.U16 desc[UR38][R6.64+0x30], R36 ;  /* 0x0000302406004986 */ /* 0x000fe2000c101526 */
[----:B------:R-:W-:Y:S01]  /*5420*/  ISETP.GT.AND P2, PT, R3, RZ, P3 ;  /* 0x000000ff0300720c */ /* 0x000fe20001f44270 */
[-C--:B------:R-:W-:Y:S01]  /*5430*/  FMUL R55, R55, R88.reuse ;  /* 0x0000005837377220 */ /* 0x080fe20000400000 */
[C---:B------:R-:W-:Y:S01]  /*5440*/  ISETP.GT.AND P3, PT, R3.reuse, 0x8, P3 ;  /* 0x000000080300780c */ /* 0x040fe20001f64270 */
[-C--:B------:R-:W-:Y:S01]  /*5450*/  FMUL R56, R56, R88.reuse ;  /* 0x0000005838387220 */ /* 0x080fe20000400000 */
[----:B------:R-:W-:Y:S01]  /*5460*/  ISETP.GT.AND P4, PT, R3, RZ, P0 ;  /* 0x000000ff0300720c */ /* 0x000fe20000784270 */
[-C--:B------:R-:W-:Y:S01]  /*5470*/  FMUL R57, R57, R88.reuse ;  /* 0x0000005839397220 */ /* 0x080fe20000400000 */
[----:B------:R-:W-:Y:S01]  /*5480*/  F2FP.F16.F32.PACK_AB R43, RZ, R43 ;  /* 0x0000002bff2b723e */ /* 0x000fe200000000ff */
[----:B------:R-:W-:Y:S01]  /*5490*/  FMUL R58, R58, R88 ;  /* 0x000000583a3a7220 */ /* 0x000fe20000400000 */
[----:B------:R-:W-:Y:S01]  /*54a0*/  F2FP.F16.F32.PACK_AB R44, RZ, R44 ;  /* 0x0000002cff2c723e */ /* 0x000fe200000000ff */
[-C--:B------:R-:W-:Y:S01]  /*54b0*/  FMUL R59, R59, R88.reuse ;  /* 0x000000583b3b7220 */ /* 0x080fe20000400000 */
[----:B------:R-:W-:Y:S01]  /*54c0*/  F2FP.F16.F32.PACK_AB R45, RZ, R45 ;  /* 0x0000002dff2d723e */ /* 0x000fe200000000ff */
[----:B------:R-:W-:Y:S01]  /*54d0*/  FMUL R60, R60, R88 ;  /* 0x000000583c3c7220 */ /* 0x000fe20000400000 */
[----:B------:R-:W-:Y:S01]  /*54e0*/  F2FP.F16.F32.PACK_AB R46, RZ, R46 ;  /* 0x0000002eff2e723e */ /* 0x000fe200000000ff */
[----:B------:R-:W-:Y:S01]  /*54f0*/  @P2 STG.E.U16 desc[UR38][R6.64+0x32], R37 ;  /* 0x0000322506002986 */ /* 0x000fe2000c101526 */
[----:B------:R-:W-:Y:S01]  /*5500*/  F2FP.F16.F32.PACK_AB R47, RZ, R47 ;  /* 0x0000002fff2f723e */ /* 0x000fe200000000ff */
[----:B------:R-:W-:Y:S01]  /*5510*/  FMUL R61, R61, R88 ;  /* 0x000000583d3d7220 */ /* 0x000fe20000400000 */
[----:B------:R-:W-:Y:S01]  /*5520*/  F2FP.F16.F32.PACK_AB R48, RZ, R48 ;  /* 0x00000030ff30723e */ /* 0x000fe200000000ff */
[----:B------:R-:W-:Y:S01]  /*5530*/  @P1 STG.E.U16 desc[UR38][R8.64+0x30], R38 ;  /* 0x0000302608001986 */ /* 0x000fe2000c101526 */
[----:B------:R-:W-:Y:S01]  /*5540*/  ISETP.GT.AND P1, PT, R3, 0x8, P0 ;  /* 0x000000080300780c */ /* 0x000fe20000724270 */
[-C--:B------:R-:W-:Y:S01]  /*5550*/  FMUL R62, R62, R88.reuse ;  /* 0x000000583e3e7220 */ /* 0x080fe20000400000 */
[C---:B------:R-:W-:Y:S01]  /*5560*/  ISETP.GT.AND P0, PT, R4.reuse, 0x28, PT ;  /* 0x000000280400780c */ /* 0x040fe20003f04270 */
[----:B------:R-:W-:Y:S01]  /*5570*/  @P3 STG.E.U16 desc[UR38][R8.64+0x32], R39 ;  /* 0x0000322708003986 */ /* 0x000fe2000c101526 */
[----:B------:R-:W-:Y:S01]  /*5580*/  ISETP.GT.AND P3, PT, R4, 0x21, PT ;  /* 0x000000210400780c */ /* 0x000fe20003f64270 */
[-C--:B------:R-:W-:Y:S01]  /*5590*/  FMUL R63, R63, R88.reuse ;  /* 0x000000583f3f7220 */ /* 0x080fe20000400000 */
[----:B------:R-:W-:Y:S01]  /*55a0*/  F2FP.F16.F32.PACK_AB R49, RZ, R49 ;  /* 0x00000031ff31723e */ /* 0x000fe200000000ff */
[----:B------:R-:W-:Y:S01]  /*55b0*/  @P4 STG.E.U16 desc[UR38][R6.64+0x40], R40 ;  /* 0x0000402806004986 */ /* 0x000fe2000c101526 */
[C---:B------:R-:W-:Y:S01]  /*55c0*/  ISETP.GT.AND P2, PT, R3.reuse, RZ, P3 ;  /* 0x000000ff0300720c */ /* 0x040fe20001f44270 */
[-C--:B------:R-:W-:Y:S01]  /*55d0*/  FMUL R64, R64, R88.reuse ;  /* 0x0000005840407220 */ /* 0x080fe20000400000 */
[----:B------:R-:W-:Y:S01]  /*55e0*/  ISETP.GT.AND P3, PT, R3, 0x8, P3 ;  /* 0x000000080300780c */ /* 0x000fe20001f64270 */
[-C--:B------:R-:W-:Y:S01]  /*55f0*/  FMUL R65, R65, R88.reuse ;  /* 0x0000005841417220 */ /* 0x080fe20000400000 */
        /* <DEDUP_REMOVED lines=62> */
[----:B------:R-:W-:-:S02]  /*59e0*/  F2FP.F16.F32.PACK_AB R68, RZ, R68 ;  /* 0x00000044ff44723e */ /* 0x000fc400000000ff */
[----:B------:R-:W-:Y:S01]  /*59f0*/  F2FP.F16.F32.PACK_AB R69, RZ, R69 ;  /* 0x00000045ff45723e */ /* 0x000fe200000000ff */
[----:B------:R-:W-:Y:S01]  /*5a00*/  @P1 STG.E.U16 desc[UR38][R8.64+0x60], R50 ;  /* 0x0000603208001986 */ /* 0x000fe2000c101526 */
[C---:B------:R-:W-:Y:S02]  /*5a10*/  ISETP.GT.AND P1, PT, R3.reuse, 0x8, P0 ;  /* 0x000000080300780c */ /* 0x040fe40000724270 */
[C---:B------:R-:W-:Y:S01]  /*5a20*/  ISETP.GT.AND P0, PT, R4.reuse, 0x40, PT ;  /* 0x000000400400780c */ /* 0x040fe20003f04270 */
[----:B------:R-:W-:Y:S01]  /*5a30*/  @P3 STG.E.U16 desc[UR38][R8.64+0x62], R51 ;  /* 0x0000623308003986 */ /* 0x000fe2000c101526 */
[----:B------:R-:W-:Y:S02]  /*5a40*/  ISETP.GT.AND P3, PT, R4, 0x39, PT ;  /* 0x000000390400780c */ /* 0x000fe40003f64270 */
[----:B------:R-:W-:Y:S01]  /*5a50*/  F2FP.F16.F32.PACK_AB R70, RZ, R70 ;  /* 0x00000046ff46723e */ /* 0x000fe200000000ff */
[----:B------:R-:W-:Y:S01]  /*5a60*/  @P4 STG.E.U16 desc[UR38][R6.64+0x70], R52 ;  /* 0x0000703406004986 */ /* 0x000fe2000c101526 */
[----:B------:R-:W-:-:S02]  /*5a70*/  ISETP.GT.AND P2, PT, R3, RZ, P3 ;  /* 0x000000ff0300720c */ /* 0x000fc40001f44270 */
[C---:B------:R-:W-:Y:S02]  /*5a80*/  ISETP.GT.AND P3, PT, R3.reuse, 0x8, P3 ;  /* 0x000000080300780c */ /* 0x040fe40001f64270 */
[----:B------:R-:W-:Y:S02]  /*5a90*/  ISETP.GT.AND P4, PT, R3, RZ, P0 ;  /* 0x000000ff0300720c */ /* 0x000fe40000784270 */
[----:B------:R-:W-:Y:S02]  /*5aa0*/  F2FP.F16.F32.PACK_AB R71, RZ, R71 ;  /* 0x00000047ff47723e */ /* 0x000fe400000000ff */
[----:B------:R-:W-:Y:S02]  /*5ab0*/  F2FP.F16.F32.PACK_AB R72, RZ, R72 ;  /* 0x00000048ff48723e */ /* 0x000fe400000000ff */
[----:B------:R-:W-:Y:S02]  /*5ac0*/  F2FP.F16.F32.PACK_AB R73, RZ, R73 ;  /* 0x00000049ff49723e */ /* 0x000fe400000000ff */
        /* <DEDUP_REMOVED lines=33> */
[----:B------:R-:W-:-:S03]  /*5ce0*/  F2FP.F16.F32.PACK_AB R87, RZ, R87 ;  /* 0x00000057ff57723e */ /* 0x000fc600000000ff */
[----:B------:R-:W-:Y:S04]  /*5cf0*/  @P2 STG.E.U16 desc[UR38][R6.64+0x92], R61 ;  /* 0x0000923d06002986 */ /* 0x000fe8000c101526 */
[----:B------:R-:W-:Y:S01]  /*5d00*/  @P1 STG.E.U16 desc[UR38][R8.64+0x90], R62 ;  /* 0x0000903e08001986 */ /* 0x000fe2000c101526 */
[----:B------:R-:W-:Y:S02]  /*5d10*/  ISETP.GT.AND P1, PT, R3, 0x8, P0 ;  /* 0x000000080300780c */ /* 0x000fe40000724270 */
[C---:B------:R-:W-:Y:S01]  /*5d20*/  ISETP.GT.AND P0, PT, R4.reuse, 0x58, PT ;  /* 0x000000580400780c */ /* 0x040fe20003f04270 */
[----:B------:R-:W-:Y:S01]  /*5d30*/  @P3 STG.E.U16 desc[UR38][R8.64+0x92], R63 ;  /* 0x0000923f08003986 */ /* 0x000fe2000c101526 */
[----:B------:R-:W-:-:S03]  /*5d40*/  ISETP.GT.AND P3, PT, R4, 0x51, PT ;  /* 0x000000510400780c */ /* 0x000fc60003f64270 */
[----:B------:R-:W-:Y:S01]  /*5d50*/  @P4 STG.E.U16 desc[UR38][R6.64+0xa0], R64 ;  /* 0x0000a04006004986 */ /* 0x000fe2000c101526 */
[C---:B------:R-:W-:Y:S02]  /*5d60*/  ISETP.GT.AND P2, PT, R3.reuse, RZ, P3 ;  /* 0x000000ff0300720c */ /* 0x040fe40001f44270 */
[C---:B------:R-:W-:Y:S02]  /*5d70*/  ISETP.GT.AND P3, PT, R3.reuse, 0x8, P3 ;  /* 0x000000080300780c */ /* 0x040fe40001f64270 */
[----:B------:R-:W-:-:S09]  /*5d80*/  ISETP.GT.AND P4, PT, R3, RZ, P0 ;  /* 0x000000ff0300720c */ /* 0x000fd20000784270 */
        /* <DEDUP_REMOVED lines=9> */
[C---:B------:R-:W-:Y:S02]  /*5e20*/  ISETP.GT.AND P3, PT, R3.reuse, RZ, P0 ;  /* 0x000000ff0300720c */ /* 0x040fe40000764270 */
[----:B------:R-:W-:-:S07]  /*5e30*/  ISETP.GT.AND P0, PT, R3, 0x8, P0 ;  /* 0x000000080300780c */ /* 0x000fce0000704270 */
[----:B------:R-:W-:Y:S04]  /*5e40*/  @P2 STG.E.U16 desc[UR38][R6.64+0xb2], R69 ;  /* 0x0000b24506002986 */ /* 0x000fe8000c101526 */
[----:B------:R-:W-:Y:S01]  /*5e50*/  @P1 STG.E.U16 desc[UR38][R8.64+0xb0], R70 ;  /* 0x0000b04608001986 */ /* 0x000fe2000c101526 */
[----:B------:R-:W-:-:S03]  /*5e60*/  ISETP.GT.AND P1, PT, R4, 0x68, PT ;  /* 0x000000680400780c */ /* 0x000fc60003f24270 */
        /* <DEDUP_REMOVED lines=11> */
[C---:B------:R-:W-:Y:S02]  /*5f20*/  ISETP.GT.AND P2, PT, R3.reuse, RZ, P0 ;  /* 0x000000ff0300720c */ /* 0x040fe40000744270 */
[----:B------:R-:W-:Y:S01]  /*5f30*/  ISETP.GT.AND P0, PT, R3, 0x8, P0 ;  /* 0x000000080300780c */ /* 0x000fe20000704270 */
[----:B------:R-:W-:Y:S01]  /*5f40*/  @P3 STG.E.U16 desc[UR38][R6.64+0xd0], R76 ;  /* 0x0000d04c06003986 */ /* 0x000fe2000c101526 */
[----:B------:R-:W-:-:S04]  /*5f50*/  ISETP.GT.AND P3, PT, R4, 0x70, PT ;  /* 0x000000700400780c */ /* 0x000fc80003f64270 */
[C---:B------:R-:W-:Y:S02]  /*5f60*/  ISETP.GT.AND P4, PT, R3.reuse, RZ, P3 ;  /* 0x000000ff0300720c */ /* 0x040fe40001f84270 */
[----:B------:R-:W-:-:S03]  /*5f70*/  ISETP.GT.AND P3, PT, R3, 0x8, P3 ;  /* 0x000000080300780c */ /* 0x000fc60001f64270 */
[----:B------:R-:W-:Y:S01]  /*5f80*/  @P2 STG.E.U16 desc[UR38][R6.64+0xd2], R77 ;  /* 0x0000d24d06002986 */ /* 0x000fe2000c101526 */
[----:B------:R-:W-:-:S03]  /*5f90*/  ISETP.GT.AND P2, PT, R4, 0x79, PT ;  /* 0x000000790400780c */ /* 0x000fc60003f44270 */
[----:B------:R-:W-:Y:S01]  /*5fa0*/  @P1 STG.E.U16 desc[UR38][R8.64+0xd0], R78 ;  /* 0x0000d04e08001986 */ /* 0x000fe2000c101526 */
[----:B------:R-:W-:-:S03]  /*5fb0*/  ISETP.GT.AND P1, PT, R4, 0x78, PT ;  /* 0x000000780400780c */ /* 0x000fc60003f24270 */
[----:B------:R-:W-:Y:S01]  /*5fc0*/  @P0 STG.E.U16 desc[UR38][R8.64+0xd2], R79 ;  /* 0x0000d24f08000986 */ /* 0x000fe2000c101526 */
[----:B------:R-:W-:-:S03]  /*5fd0*/  ISETP.GT.AND P0, PT, R4, 0x71, PT ;  /* 0x000000710400780c */ /* 0x000fc60003f04270 */
[----:B------:R-:W-:Y:S01]  /*5fe0*/  @P4 STG.E.U16 desc[UR38][R6.64+0xe0], R80 ;  /* 0x0000e05006004986 */ /* 0x000fe2000c101526 */
[C---:B------:R-:W-:Y:S02]  /*5ff0*/  ISETP.GT.AND P4, PT, R3.reuse, RZ, P0 ;  /* 0x000000ff0300720c */ /* 0x040fe40000784270 */
[----:B------:R-:W-:-:S11]  /*6000*/  ISETP.GT.AND P0, PT, R3, 0x8, P0 ;  /* 0x000000080300780c */ /* 0x000fd60000704270 */
[----:B------:R-:W-:Y:S02]  /*6010*/  @P4 IMAD.MOV.U32 R4, RZ, RZ, R6 ;  /* 0x000000ffff044224 */ /* 0x000fe400078e0006 */
[----:B------:R-:W-:-:S05]  /*6020*/  @P4 IMAD.MOV.U32 R5, RZ, RZ, R7 ;  /* 0x000000ffff054224 */ /* 0x000fca00078e0007 */
[----:B------:R0:W-:Y:S01]  /*6030*/  @P4 STG.E.U16 desc[UR38][R4.64+0xe2], R81 ;  /* 0x0000e25104004986 */ /* 0x0001e2000c101526 */
[C---:B------:R-:W-:Y:S02]  /*6040*/  ISETP.GT.AND P4, PT, R3.reuse, RZ, P2 ;  /* 0x000000ff0300720c */ /* 0x040fe40001784270 */
[----:B------:R-:W-:Y:S01]  /*6050*/  ISETP.GT.AND P2, PT, R3, 0x8, P2 ;  /* 0x000000080300780c */ /* 0x000fe20001744270 */
[----:B0-----:R-:W-:Y:S02]  /*6060*/  @P3 IMAD.MOV.U32 R4, RZ, RZ, R8 ;  /* 0x000000ffff043224 */ /* 0x001fe400078e0008 */
[----:B------:R-:W-:-:S05]  /*6070*/  @P3 IMAD.MOV.U32 R5, RZ, RZ, R9 ;  /* 0x000000ffff053224 */ /* 0x000fca00078e0009 */
[----:B------:R0:W-:Y:S01]  /*6080*/  @P3 STG.E.U16 desc[UR38][R4.64+0xe0], R82 ;  /* 0x0000e05204003986 */ /* 0x0001e2000c101526 */
[C---:B------:R-:W-:Y:S02]  /*6090*/  ISETP.GT.AND P3, PT, R3.reuse, RZ, P1 ;  /* 0x000000ff0300720c */ /* 0x040fe40000f64270 */
[----:B------:R-:W-:Y:S01]  /*60a0*/  ISETP.GT.AND P1, PT, R3, 0x8, P1 ;  /* 0x000000080300780c */ /* 0x000fe20000f24270 */
[----:B0-----:R-:W-:Y:S02]  /*60b0*/  @P0 IMAD.MOV.U32 R4, RZ, RZ, R8 ;  /* 0x000000ffff040224 */ /* 0x001fe400078e0008 */
[----:B------:R-:W-:-:S05]  /*60c0*/  @P0 IMAD.MOV.U32 R5, RZ, RZ, R9 ;  /* 0x000000ffff050224 */ /* 0x000fca00078e0009 */
[----:B------:R0:W-:Y:S03]  /*60d0*/  @P0 STG.E.U16 desc[UR38][R4.64+0xe2], R83 ;  /* 0x0000e25304000986 */ /* 0x0001e6000c101526 */
[----:B0-----:R-:W-:Y:S02]  /*60e0*/  @P3 IMAD.MOV.U32 R4, RZ, RZ, R6 ;  /* 0x000000ffff043224 */ /* 0x001fe400078e0006 */
[----:B------:R-:W-:-:S05]  /*60f0*/  @P3 IMAD.MOV.U32 R5, RZ, RZ, R7 ;  /* 0x000000ffff053224 */ /* 0x000fca00078e0007 */
[----:B------:R0:W-:Y:S04]  /*6100*/  @P3 STG.E.U16 desc[UR38][R4.64+0xf0], R84 ;  /* 0x0000f05404003986 */ /* 0x0001e8000c101526 */
[----:B------:R4:W-:Y:S01]  /*6110*/  @P4 STG.E.U16 desc[UR38][R6.64+0xf2], R85 ;  /* 0x0000f25506004986 */ /* 0x0009e2000c101526 */
[----:B0-----:R-:W-:Y:S02]  /*6120*/  @P1 IMAD.MOV.U32 R4, RZ, RZ, R8 ;  /* 0x000000ffff041224 */ /* 0x001fe400078e0008 */
[----:B------:R-:W-:-:S05]  /*6130*/  @P1 IMAD.MOV.U32 R5, RZ, RZ, R9 ;  /* 0x000000ffff051224 */ /* 0x000fca00078e0009 */
[----:B------:R4:W-:Y:S04]  /*6140*/  @P1 STG.E.U16 desc[UR38][R4.64+0xf0], R86 ;  /* 0x0000f05604001986 */ /* 0x0009e8000c101526 */
[----:B------:R4:W-:Y:S02]  /*6150*/  @P2 STG.E.U16 desc[UR38][R8.64+0xf2], R87 ;  /* 0x0000f25708002986 */ /* 0x0009e4000c101526 */
.L_x_158:
[----:B------:R-:W-:Y:S05]  /*6160*/  BSYNC B0 ;  /* 0x0000000000007941 */ /* 0x000fea0003800000 */
.L_x_32:
[----:B------:R-:W-:Y:S01]  /*6170*/  IADD3 R16, P0, R16, UR36, RZ ;  /* 0x0000002410107c10 */ /* 0x000fe2000ff1e0ff */
[----:B------:R-:W-:Y:S01]  /*6180*/  ULDC.64 UR4, c[0x0][0x650] ;  /* 0x0001940000047ab9 */ /* 0x000fe20000000a00 */
[----:B------:R-:W-:Y:S01]  /*6190*/  PRMT R3, RZ, 0x7610, R3 ;  /* 0x00007610ff037816 */ /* 0x000fe20000000003 */
[----:B------:R-:W-:Y:S01]  /*61a0*/  IMAD.MOV.U32 R100, RZ, RZ, -0x1 ;  /* 0xffffffffff647424 */ /* 0x000fe200078e00ff */
[----:B------:R-:W-:Y:S01]  /*61b0*/  IADD3.X R17, R17, UR42, RZ, P0, !PT ;  /* 0x0000002a11117c10 */ /* 0x000fe200087fe4ff */
[----:B------:R-:W-:Y:S01]  /*61c0*/  IMAD.MOV.U32 R99, RZ, RZ, -0x1 ;  /* 0xffffffffff637424 */ /* 0x000fe200078e00ff */
[----:B------:R-:W-:-:S04]  /*61d0*/  ISETP.GE.U32.AND P0, PT, R16, UR4, PT ;  /* 0x0000000410007c0c */ /* 0x000fc8000bf06070 */
[----:B------:R-:W-:-:S13]  /*61e0*/  ISETP.GE.U32.AND.EX P0, PT, R17, UR5, PT, P0 ;  /* 0x0000000511007c0c */ /* 0x000fda000bf06100 */
[----:B------:R-:W-:Y:S05]  /*61f0*/  @P0 BRA `(.L_x_159) ;  /* 0x00000004004c0947 */ /* 0x000fea0003800000 */
[----:B------:R-:W0:Y:S01]  /*6200*/  LDC.64 R10, c[0x0][0x628] ;  /* 0x00018a00ff0a7b82 */ /* 0x000e220000000a00 */
[----:B---3--:R-:W3:Y:S01]  /*6210*/  S2R R12, SR_CTAID.X ;  /* 0x00000000000c7919 */ /* 0x008ee20000002500 */
[----:B-12-4-:R-:W-:Y:S02]  /*6220*/  IMAD.MOV.U32 R8, RZ, RZ, R16 ;  /* 0x000000ffff087224 */ /* 0x016fe400078e0010 */
[----:B------:R-:W-:Y:S01]  /*6230*/  IMAD.MOV.U32 R9, RZ, RZ, R17 ;  /* 0x000000ffff097224 */ /* 0x000fe200078e0011 */
[----:B------:R-:W1:Y:S03]  /*6240*/  S2R R20, SR_CTAID.Y ;  /* 0x0000000000147919 */ /* 0x000e660000002600 */
[----:B------:R-:W2:Y:S08]  /*6250*/  LDC R0, c[0x0][0x630] ;  /* 0x00018c00ff007b82 */ /* 0x000eb00000000800 */
[----:B------:R-:W4:Y:S01]  /*6260*/  LDC.64 R14, c[0x0][0x620] ;  /* 0x00018800ff0e7b82 */ /* 0x000f220000000a00 */
[----:B0-----:R-:W-:-:S04]  /*6270*/  ISETP.NE.U32.AND P0, PT, R10, RZ, PT ;  /* 0x000000ff0a00720c */ /* 0x001fc80003f05070 */
[----:B------:R-:W-:-:S13]  /*6280*/  ISETP.NE.AND.EX P0, PT, R11, RZ, PT, P0 ;  /* 0x000000ff0b00720c */ /* 0x000fda0003f05300 */
[----:B-1234-:R-:W-:Y:S05]  /*6290*/  @!P0 BRA `(.L_x_160) ;  /* 0x0000000000288947 */ /* 0x01efea0003800000 */
        /* <DEDUP_REMOVED lines=10> */
.L_x_160:
[-CC-:B------:R-:W-:Y:S01]  /*6340*/  SHF.R.U64 R99, R8, R0.reuse, R9.reuse ;  /* 0x0000000008637219 */ /* 0x180fe20000001209 */
[----:B------:R-:W0:Y:S01]  /*6350*/  LDC.64 R26, c[0x0][0x640] ;  /* 0x00019000ff1a7b82 */ /* 0x000e220000000a00 */
[----:B------:R-:W-:Y:S01]  /*6360*/  SHF.R.U32.HI R0, RZ, R0, R9 ;  /* 0x00000000ff007219 */ /* 0x000fe20000011609 */
[----:B------:R-:W-:Y:S01]  /*6370*/  ULDC UR4, c[0x0][0x150] ;  /* 0x0000540000047ab9 */ /* 0x000fe20000000800 */
[----:B------:R-:W-:Y:S02]  /*6380*/  IADD3 R3, P0, RZ, -R99, RZ ;  /* 0x80000063ff037210 */ /* 0x000fe40007f1e0ff */
[----:B------:R-:W-:-:S03]  /*6390*/  I2FP.F32.U32 R7, R12 ;  /* 0x0000000c00077245 */ /* 0x000fc60000201000 */
[----:B------:R-:W1:Y:S01]  /*63a0*/  LDC R6, c[0x0][0x618] ;  /* 0x00018600ff067b82 */ /* 0x000e620000000800 */
[----:B------:R-:W-:Y:S02]  /*63b0*/  IMAD.X R5, RZ, RZ, ~R0, P0 ;  /* 0x000000ffff057224 */ /* 0x000fe400000e0e00 */
[----:B------:R-:W-:Y:S01]  /*63c0*/  FMUL R7, R7, UR4 ;  /* 0x0000000407077c20 */ /* 0x000fe20008400000 */
[----:B------:R-:W-:Y:S01]  /*63d0*/  ULDC UR4, c[0x0][0x154] ;  /* 0x0000550000047ab9 */ /* 0x000fe20000000800 */
[-C--:B------:R-:W-:Y:S02]  /*63e0*/  IMAD R0, R5, R14.reuse, RZ ;  /* 0x0000000e05007224 */ /* 0x080fe400078e02ff */
[C---:B------:R-:W-:Y:S01]  /*63f0*/  IMAD.WIDE.U32 R4, R3.reuse, R14, R16 ;  /* 0x0000000e03047225 */ /* 0x040fe200078e0010 */
[----:B------:R-:W2:Y:S01]  /*6400*/  LDC R11, c[0x0][0x608] ;  /* 0x00018200ff0b7b82 */ /* 0x000ea20000000800 */
[----:B------:R-:W3:Y:S02]  /*6410*/  F2I.U32.TRUNC.NTZ R7, R7 ;  /* 0x0000000700077305 */ /* 0x000ee4000020f000 */
[----:B------:R-:W-:-:S04]  /*6420*/  IMAD R3, R3, R15, R0 ;  /* 0x0000000f03037224 */ /* 0x000fc800078e0200 */
[----:B------:R-:W-:Y:S01]  /*6430*/  IMAD.IADD R3, R5, 0x1, R3 ;  /* 0x0000000105037824 */ /* 0x000fe200078e0203 */
[----:B------:R-:W4:Y:S01]  /*6440*/  LDC R8, c[0x0][0x658] ;  /* 0x00019600ff087b82 */ /* 0x000f220000000800 */
[----:B------:R-:W-:Y:S02]  /*6450*/  I2FP.F32.U32 R5, R20 ;  /* 0x0000001400057245 */ /* 0x000fe40000201000 */
[----:B0-----:R-:W-:-:S04]  /*6460*/  ISETP.NE.U32.AND P0, PT, R26, RZ, PT ;  /* 0x000000ff1a00720c */ /* 0x001fc80003f05070 */
[----:B------:R-:W-:Y:S01]  /*6470*/  ISETP.NE.AND.EX P0, PT, R27, RZ, PT, P0 ;  /* 0x000000ff1b00720c */ /* 0x000fe20003f05300 */
[----:B------:R-:W0:Y:S01]  /*6480*/  LDC R9, c[0x0][0x144] ;  /* 0x00005100ff097b82 */ /* 0x000e220000000800 */
[-C--:B-1----:R-:W-:Y:S01]  /*6490*/  SHF.R.U64 R13, R4, R6.reuse, R3 ;  /* 0x00000006040d7219 */ /* 0x082fe20000001203 */
[----:B---3--:R-:W-:Y:S01]  /*64a0*/  IMAD.MOV R7, RZ, RZ, -R7 ;  /* 0x000000ffff077224 */ /* 0x008fe200078e0a07 */
[----:B------:R-:W-:Y:S01]  /*64b0*/  SHF.R.U32.HI R0, RZ, R6, R3 ;  /* 0x00000006ff007219 */ /* 0x000fe20000011603 */
[----:B------:R-:W-:-:S04]  /*64c0*/  FMUL R6, R5, UR4 ;  /* 0x0000000405067c20 */ /* 0x000fc80008400000 */
[----:B------:R-:W1:Y:S01]  /*64d0*/  LDC R21, c[0x0][0x148] ;  /* 0x00005200ff157b82 */ /* 0x000e620000000800 */
[----:B------:R3:W0:Y:S01]  /*64e0*/  F2I.U32.TRUNC.NTZ R14, R6 ;  /* 0x00000006000e7305 */ /* 0x000622000020f000 */
[-CC-:B--2---:R-:W-:Y:S02]  /*64f0*/  SHF.R.U64 R10, R13, R11.reuse, R0.reuse ;  /* 0x0000000b0d0a7219 */ /* 0x184fe40000001200 */
[----:B------:R-:W-:-:S04]  /*6500*/  SHF.R.U32.HI R3, RZ, R11, R0 ;  /* 0x0000000bff037219 */ /* 0x000fc80000011600 */
[----:B-----5:R-:W2:Y:S01]  /*6510*/  LDC R24, c[0x0][0x648] ;  /* 0x00019200ff187b82 */ /* 0x020ea20000000800 */
[-CC-:B----4-:R-:W-:Y:S02]  /*6520*/  SHF.R.U64 R15, R10, R8.reuse, R3.reuse ;  /* 0x000000080a0f7219 */ /* 0x190fe40000001203 */
[----:B------:R-:W-:-:S03]  /*6530*/  SHF.R.U32.HI R5, RZ, R8, R3 ;  /* 0x00000008ff057219 */ /* 0x000fc60000011603 */
[----:B------:R-:W-:Y:S02]  /*6540*/  IMAD.MOV.U32 R4, RZ, RZ, R15 ;  /* 0x000000ffff047224 */ /* 0x000fe400078e000f */
[----:B------:R-:W4:Y:S01]  /*6550*/  LDC R28, c[0x0][0x638] ;  /* 0x00018e00ff1c7b82 */ /* 0x000f220000000800 */
[----:B0-----:R-:W-:-:S07]  /*6560*/  IMAD R25, R9, R7, R12 ;  /* 0x0000000709197224 */ /* 0x001fce00078e020c */
[----:B------:R-:W0:Y:S08]  /*6570*/  LDC R29, c[0x0][0x610] ;  /* 0x00018400ff1d7b82 */ /* 0x000e300000000800 */
[----:B------:R-:W0:Y:S01]  /*6580*/  LDC R30, c[0x0][0x600] ;  /* 0x00018000ff1e7b82 */ /* 0x000e220000000800 */
[----:B-1-3--:R-:W-:Y:S05]  /*6590*/  @!P0 BRA `(.L_x_161) ;  /* 0x0000000000288947 */ /* 0x00afea0003800000 */
[----:B------:R-:W1:Y:S02]  /*65a0*/  LDC R0, c[0x0][0x64c] ;  /* 0x00019300ff007b82 */ /* 0x000e640000000800 */
[----:B-1----:R-:W-:-:S05]  /*65b0*/  IADD3 R3, P0, R15, R0, RZ ;  /* 0x000000000f037210 */ /* 0x002fca0007f1e0ff */
        /* <DEDUP_REMOVED lines=8> */
.L_x_161:
[----:B------:R-:W-:Y:S01]  /*6640*/  ISETP.NE.AND P0, PT, R2, 0x1, PT ;  /* 0x000000010200780c */ /* 0x000fe20003f05270 */
[----:B------:R-:W-:Y:S01]  /*6650*/  IMAD.MOV R14, RZ, RZ, -R14 ;  /* 0x000000ffff0e7224 */ /* 0x000fe200078e0a0e */
[----:B--2---:R-:W-:Y:S02]  /*6660*/  SHF.R.U64 R0, R4, R24, R5 ;  /* 0x0000001804007219 */ /* 0x004fe40000001205 */
[----:B------:R-:W-:Y:S02]  /*6670*/  LOP3.LUT R3, R10, R97, RZ, 0xc0, !PT ;  /* 0x000000610a037212 */ /* 0x000fe400078ec0ff */
[----:B------:R-:W-:Y:S01]  /*6680*/  LOP3.LUT R6, R13, R96, RZ, 0xc0, !PT ;  /* 0x000000600d067212 */ /* 0x000fe200078ec0ff */
[----:B------:R-:W-:Y:S02]  /*6690*/  IMAD.MOV R4, RZ, RZ, -R0 ;  /* 0x000000ffff047224 */ /* 0x000fe400078e0a00 */
[----:B------:R-:W-:Y:S02]  /*66a0*/  IMAD R0, R92, R0, R3 ;  /* 0x000000005c007224 */ /* 0x000fe400078e0203 */
[----:B----4-:R-:W-:-:S02]  /*66b0*/  IMAD R3, R4, R28, R15 ;  /* 0x0000001c04037224 */ /* 0x010fc400078e020f */
[----:B------:R-:W-:Y:S02]  /*66c0*/  @P0 IMAD R25, R21, R14, R20 ;  /* 0x0000000e15190224 */ /* 0x000fe400078e0214 */
[----:B0-----:R-:W-:Y:S02]  /*66d0*/  IMAD R5, R3, R30, R6 ;  /* 0x0000001e03057224 */ /* 0x001fe400078e0206 */
[----:B------:R-:W-:Y:S02]  /*66e0*/  IMAD R0, R0, R29, R25 ;  /* 0x0000001d00007224 */ /* 0x000fe400078e0219 */
[----:B------:R-:W-:-:S03]  /*66f0*/  IMAD.MOV.U32 R4, RZ, RZ, 0x1 ;  /* 0x00000001ff047424 */ /* 0x000fc600078e00ff */
[----:B------:R-:W-:Y:S02]  /*6700*/  SEL R100, R5, R0, !P0 ;  /* 0x0000000005647207 */ /* 0x000fe40004000000 */
[----:B------:R-:W-:Y:S02]  /*6710*/  PRMT R3, R4, 0x7610, R3 ;  /* 0x0000761004037816 */ /* 0x000fe40000000003 */
[----:B------:R-:W-:-:S07]  /*6720*/  SEL R0, R0, R5, !P0 ;  /* 0x0000000500007207 */ /* 0x000fce0004000000 */
.L_x_159:
[----:B------:R-:W-:Y:S01]  /*6730*/  LOP3.LUT P0, RZ, R3, 0xff, RZ, 0xc0, !PT ;  /* 0x000000ff03ff7812 */ /* 0x000fe2000780c0ff */
[----:B------:R-:W-:Y:S01]  /*6740*/  UIMAD.WIDE.U32 UR4, UR41, -0x33333333, URZ ;  /* 0xcccccccd290478a5 */ /* 0x000fe2000f8e003f */
[----:B------:R-:W-:-:S03]  /*6750*/  IMAD.MOV.U32 R101, RZ, RZ, R0 ;  /* 0x000000ffff657224 */ /* 0x000fc600078e0000 */
[----:B------:R-:W-:-:S04]  /*6760*/  USHF.R.U32.HI UR4, URZ, 0x2, UR5 ;  /* 0x000000023f047899 */ /* 0x000fc80008011605 */
[----:B------:R-:W-:-:S04]  /*6770*/  UIMAD UR41, UR4, -0x5, UR41 ;  /* 0xfffffffb042978a4 */ /* 0x000fc8000f8e0229 */
[----:B------:R-:W-:Y:S08]  /*6780*/  @P0 BRA `(.L_x_162) ;  /* 0xffffffac00280947 */ /* 0x000ff0000383ffff */
[----:B------:R-:W-:Y:S05]  /*6790*/  EXIT ;  /* 0x000000000000794d */ /* 0x000fea0003800000 */
.L_x_7:
        /* <DEDUP_REMOVED lines=26> */
.L_x_164:
[----:B------:R-:W0:Y:S01]  /*6940*/  LDC.64 R28, c[0x0][0x640] ;  /* 0x00019000ff1c7b82 */ /* 0x000e220000000a00 */
[-CC-:B------:R-:W-:Y:S01]  /*6950*/  SHF.R.U64 R22, R12, R20.reuse, R13.reuse ;  /* 0x000000140c167219 */ /* 0x180fe2000000120d */
[----:B------:R-:W-:Y:S01]  /*6960*/  IMAD.MOV.U32 R26, RZ, RZ, 0x1 ;  /* 0x00000001ff1a7424 */ /* 0x000fe200078e00ff */
[----:B------:R-:W-:Y:S02]  /*6970*/  SHF.R.U32.HI R8, RZ, R20, R13 ;  /* 0x00000014ff087219 */ /* 0x000fe4000001160d */
[----:B------:R-:W-:-:S03]  /*6980*/  IADD3 R11, P0, RZ, -R22, RZ ;  /* 0x80000016ff0b7210 */ /* 0x000fc60007f1e0ff */
[----:B------:R-:W1:Y:S02]  /*6990*/  LDC R12, c[0x0][0x618] ;  /* 0x00018600ff0c7b82 */ /* 0x000e640000000800 */
[----:B------:R-:W-:-:S04]  /*69a0*/  IMAD.X R9, RZ, RZ, ~R8, P0 ;  /* 0x000000ffff097224 */ /* 0x000fc800000e0e08 */
[-C--:B------:R-:W-:Y:S02]  /*69b0*/  IMAD R10, R9, R24.reuse, RZ ;  /* 0x00000018090a7224 */ /* 0x080fe400078e02ff */
[----:B------:R-:W2:Y:S01]  /*69c0*/  LDC R20, c[0x0][0x608] ;  /* 0x00018200ff147b82 */ /* 0x000ea20000000800 */
[----:B------:R-:W-:-:S04]  /*69d0*/  IMAD.WIDE.U32 R8, R11, R24, R16 ;  /* 0x000000180b087225 */ /* 0x000fc800078e0010 */
[----:B------:R-:W-:Y:S02]  /*69e0*/  IMAD R11, R11, R25, R10 ;  /* 0x000000190b0b7224 */ /* 0x000fe400078e020a */
[----:B------:R-:W-:Y:S01]  /*69f0*/  IMAD.MOV.U32 R10, RZ, RZ, -0x1 ;  /* 0xffffffffff0a7424 */ /* 0x000fe200078e00ff */
        /* <DEDUP_REMOVED lines=28> */
.L_x_165:
[----:B------:R-:W-:Y:S01]  /*6bc0*/  ISETP.NE.AND P0, PT, R2, 0x1, PT ;  /* 0x000000010200780c */ /* 0x000fe20003f05270 */
[----:B------:R-:W-:Y:S01]  /*6bd0*/  IMAD.MOV.U32 R12, RZ, RZ, R22 ;  /* 0x000000ffff0c7224 */ /* 0x000fe200078e0016 */
[----:B-1----:R-:W-:Y:S02]  /*6be0*/  SHF.R.U64 R8, R8, R24, R9 ;  /* 0x0000001808087219 */ /* 0x002fe40000001209 */
[----:B------:R-:W-:Y:S01]  /*6bf0*/  LOP3.LUT R5, R19, R30, RZ, 0xc0, !PT ;  /* 0x0000001e13057212 */ /* 0x000fe200078ec0ff */
[----:B0-----:R-:W-:Y:S01]  /*6c00*/  VIADD R19, R23, 0xffffffff ;  /* 0xffffffff17137836 */ /* 0x001fe20000000000 */
[----:B------:R-:W-:Y:S01]  /*6c10*/  SHF.L.U32 R26, R26, R27, RZ ;  /* 0x0000001b1a1a7219 */ /* 0x000fe200000006ff */
[----:B------:R-:W-:-:S03]  /*6c20*/  IMAD.MOV R9, RZ, RZ, -R8 ;  /* 0x000000ffff097224 */ /* 0x000fc600078e0a08 */
[----:B------:R-:W-:Y:S01]  /*6c30*/  LOP3.LUT R19, R14, R19, RZ, 0xc0, !PT ;  /* 0x000000130e137212 */ /* 0x000fe200078ec0ff */
[----:B------:R-:W-:Y:S02]  /*6c40*/  IMAD R5, R26, R8, R5 ;  /* 0x000000081a057224 */ /* 0x000fe400078e0205 */
[----:B------:R-:W-:Y:S02]  /*6c50*/  @P0 IMAD R6, R7, R21, R4 ;  /* 0x0000001507060224 */ /* 0x000fe400078e0204 */
[----:B--2---:R-:W-:Y:S02]  /*6c60*/  IMAD R4, R9, R25, R20 ;  /* 0x0000001909047224 */ /* 0x004fe400078e0214 */
[----:B---3--:R-:W-:Y:S02]  /*6c70*/  IMAD R6, R5, R31, R6 ;  /* 0x0000001f05067224 */ /* 0x008fe400078e0206 */
[----:B------:R-:W-:Y:S02]  /*6c80*/  IMAD R19, R4, R23, R19 ;  /* 0x0000001704137224 */ /* 0x000fe400078e0213 */
[----:B------:R-:W-:-:S03]  /*6c90*/  IMAD.MOV.U32 R8, RZ, RZ, 0x1 ;  /* 0x00000001ff087424 */ /* 0x000fc600078e00ff */
[----:B------:R-:W-:Y:S02]  /*6ca0*/  SEL R20, R19, R6, !P0 ;  /* 0x0000000613147207 */ /* 0x000fe40004000000 */
[----:B------:R-:W-:-:S07]  /*6cb0*/  SEL R19, R6, R19, !P0 ;  /* 0x0000001306137207 */ /* 0x000fce0004000000 */
.L_x_163:
[----:B------:R-:W-:-:S08]  /*6cc0*/  NOP ;  /* 0x0000000000007918 */ /* 0x000fd00000000000 */
[----:B------:R-:W0:-:S00]  /*6cd0*/  USETMAXREG.DEALLOC.CTAPOOL 0x28 ;  /* 0x00000028000079c8 */ /* 0x000e0000080e0500 */
[----:B0-----:R-:W-:-:S13]  /*6ce0*/  ISETP.NE.AND P0, PT, R3, RZ, PT ;  /* 0x000000ff0300720c */ /* 0x001fda0003f05270 */
[----:B------:R-:W-:Y:S05]  /*6cf0*/  @P0 EXIT ;  /* 0x000000000000094d */ /* 0x000fea0003800000 */
[----:B------:R-:W-:Y:S01]  /*6d00*/  LOP3.LUT P0, RZ, R8, 0xff, RZ, 0xc0, !PT ;  /* 0x000000ff08ff7812 */ /* 0x000fe2000780c0ff */
[----:B------:R-:W-:Y:S02]  /*6d10*/  IMAD.MOV.U32 R3, RZ, RZ, 0x1 ;  /* 0x00000001ff037424 */ /* 0x000fe400078e00ff */
[----:B------:R-:W-:-:S10]  /*6d20*/  IMAD.MOV.U32 R13, RZ, RZ, RZ ;  /* 0x000000ffff0d7224 */ /* 0x000fd400078e00ff */
[----:B------:R-:W-:Y:S05]  /*6d30*/  @!P0 BRA `(.L_x_166) ;  /* 0x0000000c00448947 */ /* 0x000fea0003800000 */
[----:B------:R-:W0:Y:S01]  /*6d40*/  LDC R3, c[0x0][0x28c] ;  /* 0x0000a300ff037b82 */ /* 0x000e220000000800 */
[----:B------:R-:W-:Y:S01]  /*6d50*/  ULDC UR6, c[0x0][0x658] ;  /* 0x0001960000067ab9 */ /* 0x000fe20000000800 */
[----:B------:R-:W-:Y:S01]  /*6d60*/  UMOV UR7, 0xffffffff ;  /* 0xffffffff00077882 */ /* 0x000fe20000000000 */
[----:B------:R-:W-:Y:S01]  /*6d70*/  BSSY B0, `(.L_x_166) ;  /* 0x00000cd000007945 */ /* 0x000fe20003800000 */
[----:B------:R-:W-:Y:S01]  /*6d80*/  USHF.L.U32 UR7, UR7, UR6, URZ ;  /* 0x0000000607077299 */ /* 0x000fe2000800063f */
[----:B------:R-:W-:Y:S01]  /*6d90*/  IMAD.MOV.U32 R11, RZ, RZ, 0x1 ;  /* 0x00000001ff0b7424 */ /* 0x000fe200078e00ff */
[----:B------:R-:W-:Y:S01]  /*6da0*/  LOP3.LUT R10, R18, 0x2, RZ, 0xfc, !PT ;  /* 0x00000002120a7812 */ /* 0x000fe200078efcff */
[----:B------:R-:W-:Y:S01]  /*6db0*/  IMAD.MOV.U32 R13, RZ, RZ, RZ ;  /* 0x000000ffff0d7224 */ /* 0x000fe200078e00ff */
[----:B------:R-:W1:Y:S01]  /*6dc0*/  S2UR UR4, SR_CgaCtaId ;  /* 0x00000000000479c3 */ /* 0x000e620000008800 */
[----:B------:R-:W-:Y:S01]  /*6dd0*/  ULDC UR5, c[0x0][0x600] ;  /* 0x0001800000057ab9 */ /* 0x000fe20000000800 */
[----:B------:R-:W-:Y:S01]  /*6de0*/  UMOV UR8, 0x1 ;  /* 0x0000000100087882 */ /* 0x000fe20000000000 */
[----:B------:R-:W-:-:S02]  /*6df0*/  UIADD3 UR5, UR5, -0x1, URZ ;  /* 0xffffffff05057890 */ /* 0x000fc4000fffe03f */
[----:B------:R-:W-:Y:S02]  /*6e00*/  USHF.L.U32 UR21, UR8, UR6, URZ ;  /* 0x0000000608157299 */ /* 0x000fe4000800063f */
[----:B------:R-:W-:Y:S01]  /*6e10*/  ULOP3.LUT UR13, URZ, UR7, URZ, 0x33, !UPT ;  /* 0x000000073f0d7292 */ /* 0x000fe2000f8e333f */
[----:B------:R-:W-:Y:S01]  /*6e20*/  ULDC.64 UR30, c[0x0][0x198] ;  /* 0x00006600001e7ab9 */ /* 0x000fe20000000a00 */
[----:B0-----:R-:W-:-:S05]  /*6e30*/  VIADD R3, R3, 0x3f ;  /* 0x0000003f03037836 */ /* 0x001fca0000000000 */
[----:B------:R-:W-:Y:S01]  /*6e40*/  SHF.R.S32.HI R4, RZ, 0x1f, R3 ;  /* 0x0000001fff047819 */ /* 0x000fe20000011403 */
[----:B-1----:R-:W-:-:S03]  /*6e50*/  USHF.L.U32 UR4, UR4, 0x3, URZ ;  /* 0x0000000304047899 */ /* 0x002fc6000800063f */
[----:B------:R-:W-:Y:S01]  /*6e60*/  LEA.HI R4, R4, R3, RZ, 0x6 ;  /* 0x0000000304047211 */ /* 0x000fe200078f30ff */
[----:B------:R-:W-:-:S03]  /*6e70*/  IMAD.MOV.U32 R3, RZ, RZ, 0x1 ;  /* 0x00000001ff037424 */ /* 0x000fc600078e00ff */
[----:B------:R-:W-:-:S05]  /*6e80*/  SHF.R.S32.HI R8, RZ, 0x6, R4 ;  /* 0x00000006ff087819 */ /* 0x000fca0000011404 */
[----:B------:R-:W-:-:S07]  /*6e90*/  VIADD R9, R8, 0x1 ;  /* 0x0000000108097836 */ /* 0x000fce0000000000 */
.L_x_177:
[----:B------:R-:W-:-:S03]  /*6ea0*/  UMOV UR6, 0xffffffff ;  /* 0xffffffff00067882 */ /* 0x000fc60000000000 */
[----:B------:R-:W-:Y:S05]  /*6eb0*/  BRA.DIV UR6, `(.L_x_167) ;  /* 0x0000000e06f07947 */ /* 0x000fea000b800000 */
[----:B------:R-:W-:-:S13]  /*6ec0*/  ELECT P6, URZ, PT ;  /* 0x00000000003f782f */ /* 0x000fda00038c0000 */
.L_x_189:
[----:B------:R-:W-:Y:S04]  /*6ed0*/  BSSY B1, `(.L_x_168) ;  /* 0x0000044000017945 */ /* 0x000fe80003800000 */
[----:B------:R-:W-:Y:S05]  /*6ee0*/  @!P6 BRA `(.L_x_169) ;  /* 0x000000040008e947 */ /* 0x000fea0003800000 */
[----:B------:R-:W0:Y:S02]  /*6ef0*/  LDC R4, c[0x0][0x28c] ;  /* 0x0000a300ff047b82 */ /* 0x000e240000000800 */
[----:B0-----:R-:W-:-:S13]  /*6f00*/  ISETP.GE.AND P0, PT, R4, 0x1, PT ;  /* 0x000000010400780c */ /* 0x001fda0003f06270 */
[----:B------:R-:W-:Y:S05]  /*6f10*/  @!P0 BRA `(.L_x_169) ;  /* 0x0000000000fc8947 */ /* 0x000fea0003800000 */
[----:B------:R-:W-:Y:S02]  /*6f20*/  IMAD.SHL.U32 R19, R19, 0x80, RZ ;  /* 0x0000008013137824 */ /* 0x000fe400078e00ff */
[----:B------:R-:W-:Y:S02]  /*6f30*/  IMAD.SHL.U32 R20, R20, 0x80, RZ ;  /* 0x0000008014147824 */ /* 0x000fe400078e00ff */
[----:B------:R-:W-:Y:S02]  /*6f40*/  IMAD.MOV.U32 R23, RZ, RZ, RZ ;  /* 0x000000ffff177224 */ /* 0x000fe400078e00ff */
[----:B------:R-:W-:Y:S02]  /*6f50*/  IMAD.U32 R24, RZ, RZ, UR4 ;  /* 0x00000004ff187e24 */ /* 0x000fe4000f8e00ff */
[----:B------:R-:W-:Y:S02]  /*6f60*/  IMAD.MOV.U32 R4, RZ, RZ, R9 ;  /* 0x000000ffff047224 */ /* 0x000fe400078e0009 */
[----:B------:R-:W-:-:S02]  /*6f70*/  IMAD.MOV.U32 R5, RZ, RZ, R3 ;  /* 0x000000ffff057224 */ /* 0x000fc400078e0003 */
[----:B------:R-:W-:Y:S02]  /*6f80*/  IMAD.MOV.U32 R6, RZ, RZ, R13 ;  /* 0x000000ffff067224 */ /* 0x000fe400078e000d */
[----:B------:R-:W-:-:S07]  /*6f90*/  VIADD R25, R19, 0x40 ;  /* 0x0000004013197836 */ /* 0x000fce0000000000 */
.L_x_172:
[----:B------:R-:W0:Y:S01]  /*6fa0*/  S2R R15, SR_CgaCtaId ;  /* 0x00000000000f7919 */ /* 0x000e220000008800 */
[----:B------:R-:W-:Y:S02]  /*6fb0*/  MOV R7, 0x400 ;  /* 0x0000040000077802 */ /* 0x000fe40000000f00 */
[----:B------:R-:W-:-:S13]  /*6fc0*/  ISETP.NE.AND P1, PT, R0, RZ, PT ;  /* 0x000000ff0000720c */ /* 0x000fda0003f25270 */
[----:B------:R-:W1:Y:S01]  /*6fd0*/  @!P1 LDC R14, c[0x0][0x500] ;  /* 0x00014000ff0e9b82 */ /* 0x000e620000000800 */
[----:B0-----:R-:W-:Y:S02]  /*6fe0*/  LEA R21, R15, R7, 0x18 ;  /* 0x000000070f157211 */ /* 0x001fe400078ec0ff */
[----:B------:R-:W-:-:S03]  /*6ff0*/  SHF.L.U32 R7, R5, 0x1f, RZ ;  /* 0x0000001f05077819 */ /* 0x000fc600000006ff */
[----:B------:R-:W-:-:S04]  /*7000*/  IMAD R22, R6, 0x8, R21 ;  /* 0x0000000806167824 */ /* 0x000fc800078e0215 */
[----:B------:R-:W0:Y:S02]  /*7010*/  SYNCS.PHASECHK.TRANS64.TRYWAIT P0, [R22+URZ+0x28], R7 ;  /* 0x00002807160075a7 */ /* 0x000e24000800017f */
[----:B01----:R-:W-:Y:S05]  /*7020*/  @!P0 BRA `(.L_x_170) ;  /* 0x0000000c00b48947 */ /* 0x003fea0003800000 */
.L_x_190:
[----:B0-----:R-:W-:Y:S01]  /*7030*/  PRMT R7, R10, 0x9910, RZ ;  /* 0x000099100a077816 */ /* 0x001fe200000000ff */
[----:B------:R0:W-:Y:S03]  /*7040*/  @!P1 SYNCS.ARRIVE.TRANS64 RZ, [R22+URZ], R14 ;  /* 0x0000000e16ff99a7 */ /* 0x0001e6000800003f */
[----:B------:R-:W-:-:S13]  /*7050*/  ISETP.NE.AND P0, PT, R7, 0x2, PT ;  /* 0x000000020700780c */ /* 0x000fda0003f05270 */
[----:B0-----:R-:W-:Y:S05]  /*7060*/  @P0 BRA `(.L_x_171) ;  /* 0x0000000000040947 */ /* 0x001fea0003800000 */
[----:B------:R-:W-:Y:S01]  /*7070*/  BPT.TRAP 0x1 ;  /* 0x000000040000795c */ /* 0x000fe20000300000 */
.L_x_171:
[----:B------:R-:W-:Y:S01]  /*7080*/  IMAD R7, R6, 0x10, R15 ;  /* 0x0000001006077824 */ /* 0x000fe200078e020f */
[----:B------:R-:W-:Y:S01]  /*7090*/  R2UR UR25, R22 ;  /* 0x00000000161972ca */ /* 0x000fe200000e0000 */
[----:B------:R-:W-:Y:S01]  /*70a0*/  VIADD R4, R4, 0xffffffff ;  /* 0xffffffff04047836 */ /* 0x000fe20000000000 */
[----:B------:R-:W-:Y:S01]  /*70b0*/  R2UR UR27, R24 ;  /* 0x00000000181b72ca */ /* 0x000fe200000e0000 */
[----:B------:R-:W-:Y:S01]  /*70c0*/  IMAD.SHL.U32 R7, R7, 0x200, RZ ;  /* 0x0000020007077824 */ /* 0x000fe200078e00ff */
[----:B------:R-:W-:Y:S01]  /*70d0*/  R2UR UR28, R12 ;  /* 0x000000000c1c72ca */ /* 0x000fe200000e0000 */
[----:B------:R-:W-:Y:S01]  /*70e0*/  UIADD3 UR6, UP0, UR30, 0xf0, URZ ;  /* 0x000000f01e067890 */ /* 0x000fe2000ff1e03f */
[----:B------:R-:W-:Y:S01]  /*70f0*/  R2UR UR26, R19 ;  /* 0x00000000131a72ca */ /* 0x000fe200000e0000 */
[--C-:B------:R-:W-:Y:S01]  /*7100*/  IMAD R7, R7, 0x2, R21.reuse ;  /* 0x0000000207077824 */ /* 0x100fe200078e0215 */
[----:B------:R-:W-:Y:S01]  /*7110*/  R2UR UR18, R25 ;  /* 0x00000000191272ca */ /* 0x000fe200000e0000 */
[C---:B------:R-:W-:Y:S01]  /*7120*/  IMAD R21, R6.reuse, 0x4000, R21 ;  /* 0x0000400006157824 */ /* 0x040fe200078e0215 */
[----:B------:R-:W-:Y:S01]  /*7130*/  UIADD3 UR32, UP1, UR30, 0x1f0, URZ ;  /* 0x000001f01e207890 */ /* 0x000fe2000ff3e03f */
[----:B------:R-:W-:Y:S01]  /*7140*/  R2UR UR10, R23 ;  /* 0x00000000170a72ca */ /* 0x000fe200000e0000 */
[----:B------:R-:W-:Y:S01]  /*7150*/  UIADD3.X UR7, URZ, UR31, URZ, UP0, !UPT ;  /* 0x0000001f3f077290 */ /* 0x000fe200087fe43f */
[----:B------:R-:W-:Y:S01]  /*7160*/  R2UR UR16, R7 ;  /* 0x00000000071072ca */ /* 0x000fe200000e0000 */
[----:B------:R-:W-:Y:S01]  /*7170*/  VIADD R6, R6, 0x1 ;  /* 0x0000000106067836 */ /* 0x000fe20000000000 */
[----:B------:R-:W-:Y:S01]  /*7180*/  R2UR UR8, R21 ;  /* 0x00000000150872ca */ /* 0x000fe200000e0000 */
[----:B------:R-:W-:Y:S01]  /*7190*/  UIADD3.X UR33, URZ, UR31, URZ, UP1, !UPT ;  /* 0x0000001f3f217290 */ /* 0x000fe20008ffe43f */
[----:B------:R-:W-:Y:S01]  /*71a0*/  R2UR UR11, R20 ;  /* 0x00000000140b72ca */ /* 0x000fe200000e0000 */
[----:B------:R-:W-:Y:S01]  /*71b0*/  UMOV UR22, 0xff0000 ;  /* 0x00ff000000167882 */ /* 0x000fe20000000000 */
[----:B------:R-:W-:Y:S01]  /*71c0*/  ISETP.GT.AND P1, PT, R4, 0x1, PT ;  /* 0x000000010400780c */ /* 0x000fe20003f24270 */
[----:B------:R-:W-:Y:S01]  /*71d0*/  UMOV UR14, 0x0 ;  /* 0x00000000000e7882 */ /* 0x000fe20000000000 */
[----:B------:R-:W-:Y:S01]  /*71e0*/  ISETP.NE.AND P0, PT, R6, 0x5, PT ;  /* 0x000000050600780c */ /* 0x000fe20003f05270 */
[----:B------:R-:W-:Y:S01]  /*71f0*/  UMOV UR15, 0x10000000 ;  /* 0x10000000000f7882 */ /* 0x000fe20000000000 */
[----:B------:R-:W-:Y:S01]  /*7200*/  UMOV UR17, UR25 ;  /* 0x0000001900117c82 */ /* 0x000fe20008000000 */
[----:B------:R-:W-:Y:S01]  /*7210*/  UMOV UR19, UR27 ;  /* 0x0000001b00137c82 */ /* 0x000fe20008000000 */
[----:B------:R-:W-:Y:S01]  /*7220*/  UMOV UR20, UR28 ;  /* 0x0000001c00147c82 */ /* 0x000fe20008000000 */
[----:B------:R-:W-:Y:S01]  /*7230*/  UIADD3 UR24, UR16, 0x100, URZ ;  /* 0x0000010010187890 */ /* 0x000fe2000fffe03f */
[----:B------:R-:W-:Y:S01]  /*7240*/  SEL R14, RZ, 0x1, P0 ;  /* 0x00000001ff0e7807 */ /* 0x000fe20000000000 */
[----:B------:R-:W-:Y:S01]  /*7250*/  UIADD3 UR16, UR16, 0x2100, URZ ;  /* 0x0000210010107890 */ /* 0x000fe2000fffe03f */
[----:B------:R-:W-:Y:S01]  /*7260*/  VIADD R23, R23, 0x40 ;  /* 0x0000004017177836 */ /* 0x000fe20000000000 */
[----:B------:R-:W-:Y:S01]  /*7270*/  UIADD3 UR8, UR8, 0x14100, URZ ;  /* 0x0001410008087890 */ /* 0x000fe2000fffe03f */
[----:B------:R-:W-:Y:S01]  /*7280*/  LOP3.LUT R5, R5, R14, RZ, 0x3c, !PT ;  /* 0x0000000e05057212 */ /* 0x000fe200078e3cff */
[----:B------:R-:W-:Y:S01]  /*7290*/  UMOV UR9, UR25 ;  /* 0x0000001900097c82 */ /* 0x000fe20008000000 */
[----:B------:R-:W-:Y:S01]  /*72a0*/  UMOV UR12, UR28 ;  /* 0x0000001c000c7c82 */ /* 0x000fe20008000000 */
[----:B------:R-:W-:Y:S01]  /*72b0*/  VIADD R24, R24, 0x40 ;  /* 0x0000004018187836 */ /* 0x000fe20000000000 */
[----:B------:R0:W-:Y:S01]  /*72c0*/  UTMALDG.3D.MULTICAST [UR24], [UR6], UR22, desc[UR14] ;  /* 0x00000e18060073b4 */ /* 0x0001e20008011816 */
[----:B------:R-:W-:Y:S01]  /*72d0*/  SEL R6, R6, RZ, P0 ;  /* 0x000000ff06067207 */ /* 0x000fe20000000000 */
[----:B------:R0:W-:Y:S02]  /*72e0*/  UTMALDG.3D.MULTICAST [UR16], [UR6], UR22, desc[UR14] ;  /* 0x00000e10060073b4 */ /* 0x0001e40008011816 */
[----:B------:R0:W-:Y:S02]  /*72f0*/  UTMALDG.3D [UR8], [UR32], desc[UR14] ;  /* 0x00000e08200075b4 */ /* 0x0001e40008011000 */
[----:B0-----:R-:W-:Y:S05]  /*7300*/  @P1 BRA `(.L_x_172) ;  /* 0xfffffffc00241947 */ /* 0x001fea000383ffff */
.L_x_169:
[----:B------:R-:W-:Y:S05]  /*7310*/  BSYNC B1 ;  /* 0x0000000000017941 */ /* 0x000fea0003800000 */
.L_x_168:
[----:B------:R-:W-:Y:S01]  /*7320*/  LOP3.LUT P1, RZ, R11, 0xff, RZ, 0xc0, !PT ;  /* 0x000000ff0bff7812 */ /* 0x000fe2000782c0ff */
[C---:B------:R-:W-:Y:S01]  /*7330*/  IMAD.IADD R13, R8.reuse, 0x1, R13 ;  /* 0x00000001080d7824 */ /* 0x040fe200078e020d */
[----:B------:R-:W-:Y:S01]  /*7340*/  ULDC.64 UR6, c[0x0][0x650] ;  /* 0x0001940000067ab9 */ /* 0x000fe20000000a00 */
[C---:B------:R-:W-:Y:S01]  /*7350*/  ISETP.GE.U32.AND P2, PT, R8.reuse, 0x5, PT ;  /* 0x000000050800780c */ /* 0x040fe20003f46070 */
[----:B------:R-:W-:Y:S01]  /*7360*/  BSSY B1, `(.L_x_173) ;  /* 0x000006b000017945 */ /* 0x000fe20003800000 */
[----:B------:R-:W-:Y:S01]  /*7370*/  IMAD.MOV.U32 R19, RZ, RZ, -0x1 ;  /* 0xffffffffff137424 */ /* 0x000fe200078e00ff */
[----:B------:R-:W-:Y:S01]  /*7380*/  ISETP.GT.U32.AND P0, PT, R13, 0x4, PT ;  /* 0x000000040d00780c */ /* 0x000fe20003f04070 */
[----:B------:R-:W-:Y:S01]  /*7390*/  IMAD.MOV.U32 R20, RZ, RZ, -0x1 ;  /* 0xffffffffff147424 */ /* 0x000fe200078e00ff */
[----:B------:R-:W-:Y:S01]  /*73a0*/  PRMT R11, RZ, 0x7610, R11 ;  /* 0x00007610ff0b7816 */ /* 0x000fe2000000000b */
[----:B------:R-:W-:Y:S01]  /*73b0*/  IMAD.MOV.U32 R12, RZ, RZ, -0x1 ;  /* 0xffffffffff0c7424 */ /* 0x000fe200078e00ff */
[----:B------:R-:W-:-:S03]  /*73c0*/  ISETP.LT.U32.AND P0, PT, R8, 0x5, P0 ;  /* 0x000000050800780c */ /* 0x000fc60000701070 */
[----:B------:R-:W0:Y:S01]  /*73d0*/  @P1 S2R R5, SR_CgaCtaId ;  /* 0x0000000000051919 */ /* 0x000e220000008800 */
[----:B------:R-:W-:-:S04]  /*73e0*/  @P1 MOV R4, 0x400 ;  /* 0x0000040000041802 */ /* 0x000fc80000000f00 */
[----:B0-----:R-:W-:Y:S01]  /*73f0*/  @P1 LEA R6, R5, R4, 0x18 ;  /* 0x0000000405061211 */ /* 0x001fe200078ec0ff */
[----:B------:R-:W-:Y:S01]  /*7400*/  IMAD.WIDE.U32 R4, R13, -0x33333333, RZ ;  /* 0xcccccccd0d047825 */ /* 0x000fe200078e00ff */
[----:B------:R-:W-:Y:S02]  /*7410*/  SEL R4, RZ, 0x1, !P0 ;  /* 0x00000001ff047807 */ /* 0x000fe40004000000 */
[----:B------:R0:W-:Y:S01]  /*7420*/  @P1 SYNCS.ARRIVE.TRANS64.A1T0 RZ, [R6+URZ+0x68], RZ ;  /* 0x000068ff06ff19a7 */ /* 0x0001e2000810003f */
[----:B------:R-:W-:Y:S02]  /*7430*/  IADD3 R16, P1, R16, UR36, RZ ;  /* 0x0000002410107c10 */ /* 0x000fe4000ff3e0ff */
[----:B------:R-:W-:Y:S02]  /*7440*/  LOP3.LUT R3, R3, R4, RZ, 0x3c, !PT ;  /* 0x0000000403037212 */ /* 0x000fe400078e3cff */
[----:B------:R-:W-:Y:S02]  /*7450*/  IADD3.X R17, R17, UR42, RZ, P1, !PT ;  /* 0x0000002a11117c10 */ /* 0x000fe40008ffe4ff */
[----:B------:R-:W-:-:S02]  /*7460*/  ISETP.GE.U32.AND P0, PT, R16, UR6, PT ;  /* 0x0000000610007c0c */ /* 0x000fc4000bf06070 */
[----:B0-----:R-:W-:Y:S02]  /*7470*/  SHF.R.U32.HI R6, RZ, 0x2, R5 ;  /* 0x00000002ff067819 */ /* 0x001fe40000011605 */
[----:B------:R-:W-:Y:S02]  /*7480*/  ISETP.GE.U32.AND.EX P0, PT, R17, UR7, PT, P0 ;  /* 0x0000000711007c0c */ /* 0x000fe4000bf06100 */
[----:B------:R-:W-:Y:S01]  /*7490*/  @P2 LOP3.LUT R3, R3, 0x1, R6, 0x78, !PT ;  /* 0x0000000103032812 */ /* 0x000fe200078e7806 */
[----:B------:R-:W-:Y:S01]  /*74a0*/  IMAD R13, R6, -0x5, R13 ;  /* 0xfffffffb060d7824 */ /* 0x000fe200078e020d */
[----:B------:R-:W-:-:S09]  /*74b0*/  PRMT R4, RZ, 0x7610, R4 ;  /* 0x00007610ff047816 */ /* 0x000fd20000000004 */
[----:B------:R-:W-:Y:S05]  /*74c0*/  @P0 BRA `(.L_x_174) ;  /* 0x0000000400500947 */ /* 0x000fea0003800000 */
[----:B------:R-:W0:Y:S01]  /*74d0*/  S2R R15, SR_CTAID.X ;  /* 0x00000000000f7919 */ /* 0x000e220000002500 */
[----:B------:R-:W-:Y:S01]  /*74e0*/  ULDC.64 UR6, c[0x0][0x628] ;  /* 0x00018a0000067ab9 */ /* 0x000fe20000000a00 */
[----:B------:R-:W1:Y:S01]  /*74f0*/  LDC R20, c[0x0][0x144] ;  /* 0x00005100ff147b82 */ /* 0x000e620000000800 */
[----:B------:R-:W-:Y:S01]  /*7500*/  ISETP.NE.U32.AND P0, PT, RZ, UR6, PT ;  /* 0x00000006ff007c0c */ /* 0x000fe2000bf05070 */
[----:B------:R-:W2:Y:S01]  /*7510*/  S2R R12, SR_CTAID.Y ;  /* 0x00000000000c7919 */ /* 0x000ea20000002600 */
[----:B------:R-:W-:Y:S01]  /*7520*/  ULDC UR8, c[0x0][0x150] ;  /* 0x0000540000087ab9 */ /* 0x000fe20000000800 */
[----:B------:R-:W-:Y:S01]  /*7530*/  ULDC UR9, c[0x0][0x630] ;  /* 0x00018c0000097ab9 */ /* 0x000fe20000000800 */
[----:B------:R-:W-:Y:S01]  /*7540*/  ISETP.NE.AND.EX P0, PT, RZ, UR7, PT, P0 ;  /* 0x00000007ff007c0c */ /* 0x000fe2000bf05300 */
[----:B------:R-:W-:Y:S01]  /*7550*/  IMAD.MOV.U32 R4, RZ, RZ, R16 ;  /* 0x000000ffff047224 */ /* 0x000fe200078e0010 */
[----:B0-----:R-:W-:-:S05]  /*7560*/  I2FP.F32.U32 R5, R15 ;  /* 0x0000000f00057245 */ /* 0x001fca0000201000 */
[----:B------:R-:W-:Y:S01]  /*7570*/  FMUL R21, R5, UR8 ;  /* 0x0000000805157c20 */ /* 0x000fe20008400000 */
[----:B------:R-:W-:-:S05]  /*7580*/  IMAD.MOV.U32 R5, RZ, RZ, R17 ;  /* 0x000000ffff057224 */ /* 0x000fca00078e0011 */
[----:B--2---:R-:W-:Y:S05]  /*7590*/  @!P0 BRA `(.L_x_175) ;  /* 0x0000000000288947 */ /* 0x004fea0003800000 */
[----:B------:R-:W-:Y:S02]  /*75a0*/  ULDC UR8, c[0x0][0x634] ;  /* 0x00018d0000087ab9 */ /* 0x000fe40000000800 */
[----:B------:R-:W-:-:S05]  /*75b0*/  IADD3 R5, P0, R16, UR8, RZ ;  /* 0x0000000810057c10 */ /* 0x000fca000ff1e0ff */
[----:B------:R-:W-:-:S04]  /*75c0*/  IMAD.X R19, RZ, RZ, R17, P0 ;  /* 0x000000ffff137224 */ /* 0x000fc800000e0611 */
[----:B------:R-:W-:-:S04]  /*75d0*/  IMAD.WIDE.U32 R6, R19, UR6, RZ ;  /* 0x0000000613067c25 */ /* 0x000fc8000f8e00ff */
[----:B------:R-:W-:-:S04]  /*75e0*/  IMAD.WIDE.U32 R6, P0, R5, UR7, R6 ;  /* 0x0000000705067c25 */ /* 0x000fc8000f800006 */
[----:B------:R-:W-:-:S04]  /*75f0*/  IMAD.WIDE.U32 R4, R5, UR6, RZ ;  /* 0x0000000605047c25 */ /* 0x000fc8000f8e00ff */
[----:B------:R-:W-:Y:S01]  /*7600*/  IMAD.MOV.U32 R4, RZ, RZ, R7 ;  /* 0x000000ffff047224 */ /* 0x000fe200078e0007 */
[----:B------:R-:W-:Y:S01]  /*7610*/  IADD3 RZ, P1, R5, R6, RZ ;  /* 0x0000000605ff7210 */ /* 0x000fe20007f3e0ff */
[----:B------:R-:W-:-:S04]  /*7620*/  IMAD.X R5, RZ, RZ, RZ, P0 ;  /* 0x000000ffff057224 */ /* 0x000fc800000e06ff */
[----:B------:R-:W-:-:S08]  /*7630*/  IMAD.WIDE.U32.X R4, R19, UR7, R4, P1 ;  /* 0x0000000713047c25 */ /* 0x000fd000088e0404 */
.L_x_175:
[--C-:B------:R-:W-:Y:S01]  /*7640*/  SHF.R.U64 R14, R4, UR9, R5.reuse ;  /* 0x00000009040e7c19 */ /* 0x100fe20008001205 */
[----:B------:R-:W0:Y:S01]  /*7650*/  F2I.U32.TRUNC.NTZ R21, R21 ;  /* 0x0000001500157305 */ /* 0x000e22000020f000 */
[----:B------:R-:W-:Y:S01]  /*7660*/  SHF.R.U32.HI R4, RZ, UR9, R5 ;  /* 0x00000009ff047c19 */ /* 0x000fe20008011605 */
[----:B------:R-:W-:Y:S01]  /*7670*/  ULDC.64 UR6, c[0x0][0x620] ;  /* 0x0001880000067ab9 */ /* 0x000fe20000000a00 */
[----:B------:R-:W-:Y:S01]  /*7680*/  IADD3 R7, P0, RZ, -R14, RZ ;  /* 0x8000000eff077210 */ /* 0x000fe20007f1e0ff */
[----:B------:R-:W-:-:S04]  /*7690*/  ULDC.64 UR8, c[0x0][0x640] ;  /* 0x0001900000087ab9 */ /* 0x000fc80000000a00 */
[----:B------:R-:W-:Y:S01]  /*76a0*/  IMAD.X R4, RZ, RZ, ~R4, P0 ;  /* 0x000000ffff047224 */ /* 0x000fe200000e0e04 */
[----:B------:R-:W-:-:S03]  /*76b0*/  ISETP.NE.U32.AND P0, PT, RZ, UR8, PT ;  /* 0x00000008ff007c0c */ /* 0x000fc6000bf05070 */
[----:B------:R-:W-:Y:S01]  /*76c0*/  IMAD R6, R4, UR6, RZ ;  /* 0x0000000604067c24 */ /* 0x000fe2000f8e02ff */
[----:B------:R-:W-:Y:S01]  /*76d0*/  ISETP.NE.AND.EX P0, PT, RZ, UR9, PT, P0 ;  /* 0x00000009ff007c0c */ /* 0x000fe2000bf05300 */
[----:B------:R-:W-:Y:S01]  /*76e0*/  IMAD.WIDE.U32 R4, R7, UR6, R16 ;  /* 0x0000000607047c25 */ /* 0x000fe2000f8e0010 */
[----:B------:R-:W-:-:S03]  /*76f0*/  ULDC UR6, c[0x0][0x618] ;  /* 0x0001860000067ab9 */ /* 0x000fc60000000800 */
[----:B------:R-:W-:Y:S01]  /*7700*/  IMAD R7, R7, UR7, R6 ;  /* 0x0000000707077c24 */ /* 0x000fe2000f8e0206 */
[----:B------:R-:W-:Y:S01]  /*7710*/  ULDC UR7, c[0x0][0x154] ;  /* 0x0000550000077ab9 */ /* 0x000fe20000000800 */
[----:B0-----:R-:W-:Y:S02]  /*7720*/  IMAD.MOV R6, RZ, RZ, -R21 ;  /* 0x000000ffff067224 */ /* 0x001fe400078e0a15 */
[----:B------:R-:W0:Y:S01]  /*7730*/  LDC R21, c[0x0][0x148] ;  /* 0x00005200ff157b82 */ /* 0x000e220000000800 */
[----:B------:R-:W-:Y:S02]  /*7740*/  IMAD.IADD R5, R5, 0x1, R7 ;  /* 0x0000000105057824 */ /* 0x000fe400078e0207 */
[----:B-1----:R-:W-:Y:S01]  /*7750*/  IMAD R15, R20, R6, R15 ;  /* 0x00000006140f7224 */ /* 0x002fe200078e020f */
[----:B------:R-:W-:Y:S02]  /*7760*/  I2FP.F32.U32 R6, R12 ;  /* 0x0000000c00067245 */ /* 0x000fe40000201000 */
[----:B------:R-:W-:-:S02]  /*7770*/  SHF.R.U64 R19, R4, UR6, R5 ;  /* 0x0000000604137c19 */ /* 0x000fc40008001205 */
[----:B------:R-:W-:Y:S01]  /*7780*/  SHF.R.U32.HI R4, RZ, UR6, R5 ;  /* 0x00000006ff047c19 */ /* 0x000fe20008011605 */
[----:B------:R-:W-:Y:S01]  /*7790*/  FMUL R6, R6, UR7 ;  /* 0x0000000706067c20 */ /* 0x000fe20008400000 */
[----:B------:R-:W-:Y:S02]  /*77a0*/  ULDC UR6, c[0x0][0x608] ;  /* 0x0001820000067ab9 */ /* 0x000fe40000000800 */
[--C-:B------:R-:W-:Y:S01]  /*77b0*/  SHF.R.U64 R22, R19, UR6, R4.reuse ;  /* 0x0000000613167c19 */ /* 0x100fe20008001204 */
[----:B------:R1:W2:Y:S01]  /*77c0*/  F2I.U32.TRUNC.NTZ R24, R6 ;  /* 0x0000000600187305 */ /* 0x0002a2000020f000 */
[----:B------:R-:W-:Y:S01]  /*77d0*/  SHF.R.U32.HI R5, RZ, UR6, R4 ;  /* 0x00000006ff057c19 */ /* 0x000fe20008011604 */
[----:B------:R-:W-:-:S03]  /*77e0*/  ULDC UR6, c[0x0][0x658] ;  /* 0x0001960000067ab9 */ /* 0x000fc60000000800 */
[--C-:B------:R-:W-:Y:S02]  /*77f0*/  SHF.R.U64 R20, R22, UR6, R5.reuse ;  /* 0x0000000616147c19 */ /* 0x100fe40008001205 */
[----:B------:R-:W-:-:S03]  /*7800*/  SHF.R.U32.HI R23, RZ, UR6, R5 ;  /* 0x00000006ff177c19 */ /* 0x000fc60008011605 */
[----:B------:R-:W-:Y:S02]  /*7810*/  IMAD.MOV.U32 R4, RZ, RZ, R20 ;  /* 0x000000ffff047224 */ /* 0x000fe400078e0014 */
[----:B------:R-:W-:Y:S01]  /*7820*/  IMAD.MOV.U32 R5, RZ, RZ, R23 ;  /* 0x000000ffff057224 */ /* 0x000fe200078e0017 */
[----:B-1----:R-:W-:Y:S06]  /*7830*/  @!P0 BRA `(.L_x_176) ;  /* 0x0000000000288947 */ /* 0x002fec0003800000 */
        /* <DEDUP_REMOVED lines=10> */
.L_x_176:
[----:B------:R-:W-:Y:S01]  /*78e0*/  ISETP.NE.AND P0, PT, R2, 0x1, PT ;  /* 0x000000010200780c */ /* 0x000fe20003f05270 */
[----:B------:R-:W-:Y:S01]  /*78f0*/  ULDC UR6, c[0x0][0x648] ;  /* 0x0001920000067ab9 */ /* 0x000fe20000000800 */
[----:B------:R-:W-:Y:S01]  /*7900*/  LOP3.LUT R22, R22, UR13, RZ, 0xc0, !PT ;  /* 0x0000000d16167c12 */ /* 0x000fe2000f8ec0ff */
[----:B--2---:R-:W-:Y:S01]  /*7910*/  IMAD.MOV R24, RZ, RZ, -R24 ;  /* 0x000000ffff187224 */ /* 0x004fe200078e0a18 */
[----:B------:R-:W-:Y:S01]  /*7920*/  SHF.R.U64 R5, R4, UR6, R5 ;  /* 0x0000000604057c19 */ /* 0x000fe20008001205 */
[----:B------:R-:W-:Y:S01]  /*7930*/  ULDC UR6, c[0x0][0x638] ;  /* 0x00018e0000067ab9 */ /* 0x000fe20000000800 */
[----:B------:R-:W-:Y:S01]  /*7940*/  LOP3.LUT R19, R19, UR5, RZ, 0xc0, !PT ;  /* 0x0000000513137c12 */ /* 0x000fe2000f8ec0ff */
[----:B------:R-:W-:Y:S01]  /*7950*/  ULDC UR7, c[0x0][0x610] ;  /* 0x0001840000077ab9 */ /* 0x000fe20000000800 */
[----:B------:R-:W-:Y:S02]  /*7960*/  IMAD.MOV.U32 R4, RZ, RZ, 0x1 ;  /* 0x00000001ff047424 */ /* 0x000fe400078e00ff */
[----:B------:R-:W-:-:S02]  /*7970*/  IMAD.MOV R7, RZ, RZ, -R5 ;  /* 0x000000ffff077224 */ /* 0x000fc400078e0a05 */
[----:B------:R-:W-:Y:S02]  /*7980*/  IMAD R22, R5, UR21, R22 ;  /* 0x0000001505167c24 */ /* 0x000fe4000f8e0216 */
[----:B0-----:R-:W-:Y:S02]  /*7990*/  @P0 IMAD R15, R21, R24, R12 ;  /* 0x00000018150f0224 */ /* 0x001fe400078e020c */
[----:B------:R-:W-:Y:S01]  /*79a0*/  IMAD R20, R7, UR6, R20 ;  /* 0x0000000607147c24 */ /* 0x000fe2000f8e0214 */
[----:B------:R-:W-:Y:S01]  /*79b0*/  ULDC UR6, c[0x0][0x600] ;  /* 0x0001800000067ab9 */ /* 0x000fe20000000800 */
[----:B------:R-:W-:Y:S02]  /*79c0*/  IMAD R15, R22, UR7, R15 ;  /* 0x00000007160f7c24 */ /* 0x000fe4000f8e020f */
[----:B------:R-:W-:Y:S02]  /*79d0*/  IMAD R6, R20, UR6, R19 ;  /* 0x0000000614067c24 */ /* 0x000fe4000f8e0213 */
[----:B------:R-:W-:-:S03]  /*79e0*/  IMAD.MOV.U32 R12, RZ, RZ, R14 ;  /* 0x000000ffff0c7224 */ /* 0x000fc600078e000e */
[----:B------:R-:W-:Y:S02]  /*79f0*/  SEL R20, R6, R15, !P0 ;  /* 0x0000000f06147207 */ /* 0x000fe40004000000 */
[----:B------:R-:W-:-:S07]  /*7a00*/  SEL R19, R15, R6, !P0 ;  /* 0x000000060f137207 */ /* 0x000fce0004000000 */
.L_x_174:
[----:B------:R-:W-:Y:S05]  /*7a10*/  BSYNC B1 ;  /* 0x0000000000017941 */ /* 0x000fea0003800000 */
.L_x_173:
[----:B------:R-:W-:-:S13]  /*7a20*/  LOP3.LUT P0, RZ, R4, 0xff, RZ, 0xc0, !PT ;  /* 0x000000ff04ff7812 */ /* 0x000fda000780c0ff */
[----:B------:R-:W-:Y:S05]  /*7a30*/  @P0 BRA `(.L_x_177) ;  /* 0xfffffff400180947 */ /* 0x000fea000383ffff */
[----:B------:R-:W-:Y:S05]  /*7a40*/  BSYNC B0 ;  /* 0x0000000000007941 */ /* 0x000fea0003800000 */
.L_x_166:
[----:B------:R-:W-:-:S03]  /*7a50*/  UMOV UR6, 0xffffffff ;  /* 0xffffffff00067882 */ /* 0x000fc60000000000 */
[----:B------:R-:W-:Y:S05]  /*7a60*/  BRA.DIV UR6, `(.L_x_178) ;  /* 0x0000000606387947 */ /* 0x000fea000b800000 */
[----:B------:R-:W-:-:S13]  /*7a70*/  ELECT P6, URZ, PT ;  /* 0x00000000003f782f */ /* 0x000fda00038c0000 */
.L_x_193:
[----:B------:R-:W-:Y:S04]  /*7a80*/  BSSY B0, `(.L_x_179) ;  /* 0x0000034000007945 */ /* 0x000fe80003800000 */
[----:B------:R-:W-:Y:S05]  /*7a90*/  @!P6 BRA `(.L_x_180) ;  /* 0x0000000000c8e947 */ /* 0x000fea0003800000 */
[----:B------:R-:W-:-:S04]  /*7aa0*/  LOP3.LUT R18, R18, 0x2, RZ, 0xfc, !PT ;  /* 0x0000000212127812 */ /* 0x000fc800078efcff */
[----:B------:R-:W-:-:S13]  /*7ab0*/  ISETP.NE.AND P0, PT, R18, 0x3, PT ;  /* 0x000000031200780c */ /* 0x000fda0003f05270 */
[----:B------:R-:W-:Y:S05]  /*7ac0*/  @!P0 BRA `(.L_x_181) ;  /* 0x0000000000048947 */ /* 0x000fea0003800000 */
[----:B------:R-:W-:Y:S01]  /*7ad0*/  BPT.TRAP 0x1 ;  /* 0x000000040000795c */ /* 0x000fe20000300000 */
.L_x_181:
[----:B------:R-:W0:Y:S01]  /*7ae0*/  S2R R5, SR_CgaCtaId ;  /* 0x0000000000057919 */ /* 0x000e220000008800 */
[----:B------:R-:W-:Y:S02]  /*7af0*/  MOV R0, 0x400 ;  /* 0x0000040000007802 */ /* 0x000fe40000000f00 */
[----:B------:R-:W-:Y:S02]  /*7b00*/  SHF.L.U32 R4, R3, 0x1f, RZ ;  /* 0x0000001f03047819 */ /* 0x000fe400000006ff */
[----:B0-----:R-:W-:-:S05]  /*7b10*/  LEA R0, R5, R0, 0x18 ;  /* 0x0000000005007211 */ /* 0x001fca00078ec0ff */
[----:B------:R-:W-:-:S04]  /*7b20*/  VIADD R0, R0, 0x28 ;  /* 0x0000002800007836 */ /* 0x000fc80000000000 */
[C---:B------:R-:W-:Y:S02]  /*7b30*/  IMAD R7, R13.reuse, 0x8, R0 ;  /* 0x000000080d077824 */ /* 0x040fe400078e0200 */
[----:B------:R-:W-:Y:S02]  /*7b40*/  VIADD R13, R13, 0x1 ;  /* 0x000000010d0d7836 */ /* 0x000fe40000000000 */
[----:B------:R-:W0:Y:S03]  /*7b50*/  SYNCS.PHASECHK.TRANS64.TRYWAIT P0, [R7+URZ], R4 ;  /* 0x00000004070075a7 */ /* 0x000e26000800017f */
[----:B------:R-:W-:-:S04]  /*7b60*/  ISETP.NE.AND P1, PT, R13, 0x5, PT ;  /* 0x000000050d00780c */ /* 0x000fc80003f25270 */
[----:B------:R-:W-:Y:S02]  /*7b70*/  SEL R2, RZ, 0x1, P1 ;  /* 0x00000001ff027807 */ /* 0x000fe40000800000 */
[----:B------:R-:W-:Y:S02]  /*7b80*/  SEL R13, R13, RZ, P1 ;  /* 0x000000ff0d0d7207 */ /* 0x000fe40000800000 */
[----:B------:R-:W-:-:S03]  /*7b90*/  LOP3.LUT R6, R3, R2, RZ, 0x3c, !PT ;  /* 0x0000000203067212 */ /* 0x000fc600078e3cff */
[----:B------:R-:W-:Y:S01]  /*7ba0*/  IMAD R8, R13, 0x8, R0 ;  /* 0x000000080d087824 */ /* 0x000fe200078e0200 */
[----:B------:R-:W-:Y:S01]  /*7bb0*/  SHF.L.U32 R5, R6, 0x1f, RZ ;  /* 0x0000001f06057819 */ /* 0x000fe200000006ff */
[----:B0-----:R-:W-:Y:S06]  /*7bc0*/  @!P0 BRA `(.L_x_182) ;  /* 0x0000000400008947 */ /* 0x001fec0003800000 */
.L_x_194:
[----:B------:R-:W1:Y:S01]  /*7bd0*/  SYNCS.PHASECHK.TRANS64.TRYWAIT P0, [R8+URZ], R5 ;  /* 0x00000005080075a7 */ /* 0x000e62000800017f */
[----:B------:R-:W-:-:S05]  /*7be0*/  VIADD R2, R13, 0x1 ;  /* 0x000000010d027836 */ /* 0x000fca0000000000 */
[----:B------:R-:W-:-:S04]  /*7bf0*/  ISETP.NE.AND P1, PT, R2, 0x5, PT ;  /* 0x000000050200780c */ /* 0x000fc80003f25270 */
[----:B------:R-:W-:Y:S02]  /*7c00*/  SEL R3, RZ, 0x1, P1 ;  /* 0x00000001ff037807 */ /* 0x000fe40000800000 */
[----:B0-----:R-:W-:Y:S02]  /*7c10*/  SEL R7, R2, RZ, P1 ;  /* 0x000000ff02077207 */ /* 0x001fe40000800000 */
[----:B------:R-:W-:-:S03]  /*7c20*/  LOP3.LUT R6, R6, R3, RZ, 0x3c, !PT ;  /* 0x0000000306067212 */ /* 0x000fc600078e3cff */
[----:B------:R-:W-:Y:S01]  /*7c30*/  IMAD R9, R7, 0x8, R0 ;  /* 0x0000000807097824 */ /* 0x000fe200078e0200 */
[----:B------:R-:W-:Y:S01]  /*7c40*/  SHF.L.U32 R4, R6, 0x1f, RZ ;  /* 0x0000001f06047819 */ /* 0x000fe200000006ff */
[----:B-1----:R-:W-:Y:S06]  /*7c50*/  @!P0 BRA `(.L_x_183) ;  /* 0x0000000000f08947 */ /* 0x002fec0003800000 */
.L_x_195:
[----:B------:R-:W1:Y:S01]  /*7c60*/  SYNCS.PHASECHK.TRANS64.TRYWAIT P0, [R9+URZ], R4 ;  /* 0x00000004090075a7 */ /* 0x000e62000800017f */
[----:B------:R-:W-:-:S05]  /*7c70*/  VIADD R2, R7, 0x1 ;  /* 0x0000000107027836 */ /* 0x000fca0000000000 */
[----:B------:R-:W-:-:S04]  /*7c80*/  ISETP.NE.AND P1, PT, R2, 0x5, PT ;  /* 0x000000050200780c */ /* 0x000fc80003f25270 */
[----:B------:R-:W-:Y:S02]  /*7c90*/  SEL R3, RZ, 0x1, P1 ;  /* 0x00000001ff037807 */ /* 0x000fe40000800000 */
[----:B------:R-:W-:Y:S02]  /*7ca0*/  SEL R7, R2, RZ, P1 ;  /* 0x000000ff02077207 */ /* 0x000fe40000800000 */
[----:B------:R-:W-:-:S03]  /*7cb0*/  LOP3.LUT R11, R6, R3, RZ, 0x3c, !PT ;  /* 0x00000003060b7212 */ /* 0x000fc600078e3cff */
[----:B------:R-:W-:Y:S01]  /*7cc0*/  IMAD R6, R7, 0x8, R0 ;  /* 0x0000000807067824 */ /* 0x000fe200078e0200 */
[----:B0-----:R-:W-:Y:S01]  /*7cd0*/  SHF.L.U32 R5, R11, 0x1f, RZ ;  /* 0x0000001f0b057819 */ /* 0x001fe200000006ff */
[----:B-1----:R-:W-:Y:S06]  /*7ce0*/  @!P0 BRA `(.L_x_184) ;  /* 0x0000000000e08947 */ /* 0x002fec0003800000 */
.L_x_196:
[----:B------:R-:W1:Y:S01]  /*7cf0*/  SYNCS.PHASECHK.TRANS64.TRYWAIT P0, [R6+URZ], R5 ;  /* 0x00000005060075a7 */ /* 0x000e62000800017f */
[----:B------:R-:W-:-:S05]  /*7d00*/  VIADD R2, R7, 0x1 ;  /* 0x0000000107027836 */ /* 0x000fca0000000000 */
[----:B------:R-:W-:-:S04]  /*7d10*/  ISETP.NE.AND P1, PT, R2, 0x5, PT ;  /* 0x000000050200780c */ /* 0x000fc80003f25270 */
[----:B0-----:R-:W-:Y:S02]  /*7d20*/  SEL R4, RZ, 0x1, P1 ;  /* 0x00000001ff047807 */ /* 0x001fe40000800000 */
[----:B------:R-:W-:Y:S02]  /*7d30*/  SEL R3, R2, RZ, P1 ;  /* 0x000000ff02037207 */ /* 0x000fe40000800000 */
[----:B------:R-:W-:Y:S01]  /*7d40*/  LOP3.LUT R4, R11, R4, RZ, 0x3c, !PT ;  /* 0x000000040b047212 */ /* 0x000fe200078e3cff */
[----:B-1----:R-:W-:Y:S06]  /*7d50*/  @!P0 BRA `(.L_x_185) ;  /* 0x0000000000d88947 */ /* 0x002fec0003800000 */
.L_x_197:
[----:B------:R-:W-:Y:S01]  /*7d60*/  IMAD R3, R3, 0x8, R0 ;  /* 0x0000000803037824 */ /* 0x000fe200078e0200 */
[----:B------:R-:W-:-:S07]  /*7d70*/  SHF.L.U32 R0, R4, 0x1f, RZ ;  /* 0x0000001f04007819 */ /* 0x000fce00000006ff */
.L_x_186:
[----:B-1----:R1:W2:Y:S02]  /*7d80*/  SYNCS.PHASECHK.TRANS64.TRYWAIT P0, [R3+URZ], R0 ;  /* 0x00000000030075a7 */ /* 0x0022a4000800017f */
[----:B--2---:R-:W-:Y:S05]  /*7d90*/  @!P0 NANOSLEEP.SYNCS 0x989680 ;  /* 0x009896800000895d */ /* 0x004fea0003900000 */
[----:B------:R-:W2:Y:S02]  /*7da0*/  @!P0 SYNCS.PHASECHK.TRANS64 P0, [R3+URZ], R0 ;  /* 0x00000000030085a7 */ /* 0x000ea4000800007f */
[----:B--2---:R-:W-:Y:S05]  /*7db0*/  @!P0 BRA `(.L_x_186) ;  /* 0xfffffffc00f08947 */ /* 0x004fea000383ffff */
.L_x_180:
[----:B------:R-:W-:Y:S05]  /*7dc0*/  BSYNC B0 ;  /* 0x0000000000007941 */ /* 0x000fea0003800000 */
.L_x_179:
[----:B------:R-:W-:Y:S05]  /*7dd0*/  EXIT ;  /* 0x000000000000794d */ /* 0x000fea0003800000 */
.L_x_21:
[----:B-1----:R1:W2:Y:S02]  /*7de0*/  SYNCS.PHASECHK.TRANS64.TRYWAIT P1, [R3+URZ], R0 ;  /* 0x00000000030075a7 */ /* 0x0022a4000802017f */
[----:B--2---:R-:W-:Y:S05]  /*7df0*/  @!P1 NANOSLEEP.SYNCS 0x989680 ;  /* 0x009896800000995d */ /* 0x004fea0003900000 */
[----:B------:R-:W2:Y:S02]  /*7e00*/  @!P1 SYNCS.PHASECHK.TRANS64 P1, [R3+URZ], R0 ;  /* 0x00000000030095a7 */ /* 0x000ea4000802007f */
[----:B--2---:R-:W-:Y:S05]  /*7e10*/  @!P1 BRA `(.L_x_21) ;  /* 0xfffffffc00f09947 */ /* 0x004fea000383ffff */
[----:B------:R-:W-:Y:S05]  /*7e20*/  BRA `(.L_x_20) ;  /* 0xffffff9800487947 */ /* 0x000fea000383ffff */
.L_x_26:
[----:B-1----:R1:W2:Y:S02]  /*7e30*/  SYNCS.PHASECHK.TRANS64.TRYWAIT P1, [R5+URZ], R4 ;  /* 0x00000004050075a7 */ /* 0x0022a4000802017f */
[----:B--2---:R-:W-:Y:S05]  /*7e40*/  @!P1 NANOSLEEP.SYNCS 0x989680 ;  /* 0x009896800000995d */ /* 0x004fea0003900000 */
[----:B------:R-:W2:Y:S02]  /*7e50*/  @!P1 SYNCS.PHASECHK.TRANS64 P1, [R5+URZ], R4 ;  /* 0x00000004050095a7 */ /* 0x000ea4000802007f */
[----:B--2---:R-:W-:Y:S05]  /*7e60*/  @!P1 BRA `(.L_x_26) ;  /* 0xfffffffc00f09947 */ /* 0x004fea000383ffff */
[----:B------:R-:W-:Y:S05]  /*7e70*/  BRA `(.L_x_25) ;  /* 0xffffff9c00247947 */ /* 0x000fea000383ffff */
.L_x_167:
[----:B------:R-:W-:Y:S01]  /*7e80*/  BSSY B1, `(.L_x_187) ;  /* 0x0000006000017945 */ /* 0x000fe20003800000 */
[----:B------:R-:W-:-:S07]  /*7e90*/  IMAD.MOV.U32 R15, RZ, RZ, -0x1 ;  /* 0xffffffffff0f7424 */ /* 0x000fce00078e00ff */
[----:B------:R-:W-:Y:S05]  /*7ea0*/  WARPSYNC.COLLECTIVE R15, `(.L_x_188) ;  /* 0x000000000f0c7348 */ /* 0x000fea0003c00000 */
[----:B------:R-:W-:Y:S02]  /*7eb0*/  ELECT P6, UR62, PT ;  /* 0x00000000003e782f */ /* 0x000fe400038c0000 */
[----:B------:R-:W-:Y:S01]  /*7ec0*/  MOV R14, UR62 ;  /* 0x0000003e000e7c02 */ /* 0x000fe20008000f00 */
[----:B------:R-:W-:Y:S10]  /*7ed0*/  ENDCOLLECTIVE ;  /* 0x000000000000791b */ /* 0x000ff40003800000 */
.L_x_188:
[----:B------:R-:W-:Y:S05]  /*7ee0*/  BSYNC B1 ;  /* 0x0000000000017941 */ /* 0x000fea0003800000 */
.L_x_187:
[----:B------:R-:W-:Y:S05]  /*7ef0*/  BRA `(.L_x_189) ;  /* 0xffffffec00f47947 */ /* 0x000fea000383ffff */
.L_x_170:
[----:B0-----:R0:W1:Y:S02]  /*7f00*/  SYNCS.PHASECHK.TRANS64.TRYWAIT P0, [R22+URZ+0x28], R7 ;  /* 0x00002807160075a7 */ /* 0x001064000800017f */
[----:B-1----:R-:W-:Y:S05]  /*7f10*/  @!P0 NANOSLEEP.SYNCS 0x989680 ;  /* 0x009896800000895d */ /* 0x002fea0003900000 */
[----:B------:R-:W1:Y:S02]  /*7f20*/  @!P0 SYNCS.PHASECHK.TRANS64 P0, [R22+URZ+0x28], R7 ;  /* 0x00002807160085a7 */ /* 0x000e64000800007f */
[----:B-1----:R-:W-:Y:S05]  /*7f30*/  @!P0 BRA `(.L_x_170) ;  /* 0xfffffffc00f08947 */ /* 0x002fea000383ffff */
[----:B------:R-:W-:Y:S05]  /*7f40*/  BRA `(.L_x_190) ;  /* 0xfffffff000387947 */ /* 0x000fea000383ffff */
.L_x_178:
[----:B------:R-:W-:Y:S01]  /*7f50*/  BSSY B0, `(.L_x_191) ;  /* 0x0000006000007945 */ /* 0x000fe20003800000 */
[----:B------:R-:W-:-:S07]  /*7f60*/  IMAD.MOV.U32 R15, RZ, RZ, -0x1 ;  /* 0xffffffffff0f7424 */ /* 0x000fce00078e00ff */
[----:B------:R-:W-:Y:S05]  /*7f70*/  WARPSYNC.COLLECTIVE R15, `(.L_x_192) ;  /* 0x000000000f0c7348 */ /* 0x000fea0003c00000 */
[----:B------:R-:W-:Y:S02]  /*7f80*/  ELECT P6, UR62, PT ;  /* 0x00000000003e782f */ /* 0x000fe400038c0000 */
[----:B------:R-:W-:Y:S01]  /*7f90*/  MOV R14, UR62 ;  /* 0x0000003e000e7c02 */ /* 0x000fe20008000f00 */
[----:B------:R-:W-:Y:S10]  /*7fa0*/  ENDCOLLECTIVE ;  /* 0x000000000000791b */ /* 0x000ff40003800000 */
.L_x_192:
[----:B------:R-:W-:Y:S05]  /*7fb0*/  BSYNC B0 ;  /* 0x0000000000007941 */ /* 0x000fea0003800000 */
.L_x_191:
[----:B------:R-:W-:Y:S05]  /*7fc0*/  BRA `(.L_x_193) ;  /* 0xfffffff800ac7947 */ /* 0x000fea000383ffff */
.L_x_182:
[----:B0-----:R0:W1:Y:S02]  /*7fd0*/  SYNCS.PHASECHK.TRANS64.TRYWAIT P0, [R7+URZ], R4 ;  /* 0x00000004070075a7 */ /* 0x001064000800017f */
[----:B-1----:R-:W-:Y:S05]  /*7fe0*/  @!P0 NANOSLEEP.SYNCS 0x989680 ;  /* 0x009896800000895d */ /* 0x002fea0003900000 */
[----:B------:R-:W1:Y:S02]  /*7ff0*/  @!P0 SYNCS.PHASECHK.TRANS64 P0, [R7+URZ], R4 ;  /* 0x00000004070085a7 */ /* 0x000e64000800007f */
[----:B-1----:R-:W-:Y:S05]  /*8000*/  @!P0 BRA `(.L_x_182) ;  /* 0xfffffffc00f08947 */ /* 0x002fea000383ffff */
[----:B------:R-:W-:Y:S05]  /*8010*/  BRA `(.L_x_194) ;  /* 0xfffffff800ec7947 */ /* 0x000fea000383ffff */
.L_x_183:
[----:B0-----:R0:W1:Y:S02]  /*8020*/  SYNCS.PHASECHK.TRANS64.TRYWAIT P0, [R8+URZ], R5 ;  /* 0x00000005080075a7 */ /* 0x001064000800017f */
[----:B-1----:R-:W-:Y:S05]  /*8030*/  @!P0 NANOSLEEP.SYNCS 0x989680 ;  /* 0x009896800000895d */ /* 0x002fea0003900000 */
[----:B------:R-:W1:Y:S02]  /*8040*/  @!P0 SYNCS.PHASECHK.TRANS64 P0, [R8+URZ], R5 ;  /* 0x00000005080085a7 */ /* 0x000e64000800007f */
[----:B-1----:R-:W-:Y:S05]  /*8050*/  @!P0 BRA `(.L_x_183) ;  /* 0xfffffffc00f08947 */ /* 0x002fea000383ffff */
[----:B------:R-:W-:Y:S05]  /*8060*/  BRA `(.L_x_195) ;  /* 0xfffffff800fc7947 */ /* 0x000fea000383ffff */
.L_x_184:
[----:B0-----:R0:W1:Y:S02]  /*8070*/  SYNCS.PHASECHK.TRANS64.TRYWAIT P0, [R9+URZ], R4 ;  /* 0x00000004090075a7 */ /* 0x001064000800017f */
[----:B-1----:R-:W-:Y:S05]  /*8080*/  @!P0 NANOSLEEP.SYNCS 0x989680 ;  /* 0x009896800000895d */ /* 0x002fea0003900000 */
[----:B------:R-:W1:Y:S02]  /*8090*/  @!P0 SYNCS.PHASECHK.TRANS64 P0, [R9+URZ], R4 ;  /* 0x00000004090085a7 */ /* 0x000e64000800007f */
[----:B-1----:R-:W-:Y:S05]  /*80a0*/  @!P0 BRA `(.L_x_184) ;  /* 0xfffffffc00f08947 */ /* 0x002fea000383ffff */
[----:B------:R-:W-:Y:S05]  /*80b0*/  BRA `(.L_x_196) ;  /* 0xfffffffc000c7947 */ /* 0x000fea000383ffff */
.L_x_185:
[----:B0-----:R0:W1:Y:S02]  /*80c0*/  SYNCS.PHASECHK.TRANS64.TRYWAIT P0, [R6+URZ], R5 ;  /* 0x00000005060075a7 */ /* 0x001064000800017f */
[----:B-1----:R-:W-:Y:S05]  /*80d0*/  @!P0 NANOSLEEP.SYNCS 0x989680 ;  /* 0x009896800000895d */ /* 0x002fea0003900000 */
[----:B------:R-:W1:Y:S02]  /*80e0*/  @!P0 SYNCS.PHASECHK.TRANS64 P0, [R6+URZ], R5 ;  /* 0x00000005060085a7 */ /* 0x000e64000800007f */
[----:B-1----:R-:W-:Y:S05]  /*80f0*/  @!P0 BRA `(.L_x_185) ;  /* 0xfffffffc00f08947 */ /* 0x002fea000383ffff */
[----:B------:R-:W-:Y:S05]  /*8100*/  BRA `(.L_x_197) ;  /* 0xfffffffc00147947 */ /* 0x000fea000383ffff */
.L_x_198:
[----:B------:R-:W-:-:S00]  /*8110*/  BRA `(.L_x_198) ;  /* 0xfffffffc00fc7947 */ /* 0x000fc0000383ffff */
[----:B------:R-:W-:-:S00]  /*8120*/  NOP ;  /* 0x0000000000007918 */ /* 0x000fc00000000000 */
        /* <DEDUP_REMOVED lines=13> */
.L_x_199:


//--------------------- .nv.global.init           --------------------------
	.section	.nv.global.init,"aw",@progbits
.nv.global.init:
	.type		$str$22,@object
	.size		$str$22,($str$23 - $str$22)
$str$22:
        /*0000*/ 	.byte	0x6b, 0x5f, 0x74, 0x69, 0x6c, 0x65, 0x5f, 0x63, 0x6f, 0x75, 0x6e, 0x74, 0x20, 0x3e, 0x3d, 0x20
        /*0010*/ 	.byte	0x31, 0x00
	.type		$str$23,@object
	.size		$str$23,(__unnamed_1 - $str$23)
$str$23:
        /*0012*/ 	.byte	0x2f, 0x74, 0x6d, 0x70, 0x2f, 0x63, 0x75, 0x74, 0x6c, 0x61, 0x73, 0x73, 0x5f, 0x73, 0x77, 0x65
        /*0022*/ 	.byte	0x65, 0x70, 0x5f, 0x73, 0x72, 0x63, 0x2f, 0x69, 0x6e, 0x63, 0x6c, 0x75, 0x64, 0x65, 0x2f, 0x63
        /*0032*/ 	.byte	0x75, 0x74, 0x6c, 0x61, 0x73, 0x73, 0x2f, 0x67, 0x65, 0x6d, 0x6d, 0x2f, 0x63, 0x6f, 0x6c, 0x6c
        /*0042*/ 	.byte	0x65, 0x63, 0x74, 0x69, 0x76, 0x65, 0x2f, 0x73, 0x6d, 0x39, 0x30, 0x5f, 0x6d, 0x6d, 0x61, 0x5f
        /*0052*/ 	.byte	0x74, 0x6d, 0x61, 0x5f, 0x67, 0x6d, 0x6d, 0x61, 0x5f, 0x73, 0x73, 0x5f, 0x77, 0x61, 0x72, 0x70
        /*0062*/ 	.byte	0x73, 0x70, 0x65, 0x63, 0x69, 0x61, 0x6c, 0x69, 0x7a, 0x65, 0x64, 0x2e, 0x68, 0x70, 0x70, 0x00
	.type		__unnamed_1,@object
	.size		__unnamed_1,(.L_0 - __unnamed_1)
__unnamed_1:
        /*0072*/ 	.byte	0x76, 0x6f, 0x69, 0x64, 0x20, 0x63, 0x75, 0x74, 0x6c, 0x61, 0x73, 0x73, 0x3a, 0x3a, 0x67, 0x65
        /* <DEDUP_REMOVED lines=180> */
        /*0bc2*/ 	.byte	0x74, 0x69, 0x74, 0x79, 0x5d, 0x00
.L_0:


//--------------------- .nv.shared._ZN7cutlass13device_kernelINS_4gemm6kernel13GemmUniversalIN4cute5tupleIJiiiiEEENS1_10collective13CollectiveMmaINS1_34MainloopSm90TmaGmmaWarpSpecializedILi5ENS5_IJNS4_1CILi1EEENSA_ILi8EEESB_EEENS1_35KernelTmaWarpSpecializedCooperativeEEENS5_IJNSA_ILi128EEESG_NSA_ILi64EEEEEENS_6half_tENS5_IJSB_llEEESJ_NS5_IJlSB_lEEENS4_8TiledMMAINS4_8MMA_AtomIJNS4_4SM904GMMA26MMA_64x128x16_F32F16F16_SSILNSP_5MajorE1ELSR_0ELNSP_7ScaleInE1ELSS_1EEEEEENS4_6LayoutINS5_IJNSA_ILi2EEESB_SB_EEENS5_IJSB_NSA_ILi0EEESY_EEEEENS5_IJNS4_10UnderscoreES11_S11_EEEEENS4_23SM90_TMA_LOAD_MULTICASTENS4_14ComposedLayoutINS4_7SwizzleILi3ELi4ELi3EEENS4_18smem_ptr_flag_bitsILi16EEENSV_INS5_IJSH_SC_EEENS5_IJSB_SH_EEEEEEEvNS4_8identityENS4_13SM90_TMA_LOADENS15_IS17_S19_NSV_INS5_IJSC_SH_EEENS5_IJSH_SB_EEEEEEEvS1E_EENS_8epilogue10collective6detail29Sm90TmaWarpSpecializedAdapterINS1M_15DefaultEpilogueISJ_SL_SL_NS1L_6thread17LinearCombinationISJ_Li1EffLNS1Q_9ScaleType4KindE0ELNS_15FloatRoundStyleE2ESJ_EENS1_15EpilogueDefaultEEEEEvvEEEEvNT_6ParamsE --------------------------
	.section	.nv.shared._ZN7cutlass13device_kernelINS_4gemm6kernel13GemmUniversalIN4cute5tupleIJiiiiEEENS1_10collective13CollectiveMmaINS1_34MainloopSm90TmaGmmaWarpSpecializedILi5ENS5_IJNS4_1CILi1EEENSA_ILi8EEESB_EEENS1_35KernelTmaWarpSpecializedCooperativeEEENS5_IJNSA_ILi128EEESG_NSA_ILi64EEEEEENS_6half_tENS5_IJSB_llEEESJ_NS5_IJlSB_lEEENS4_8TiledMMAINS4_8MMA_AtomIJNS4_4SM904GMMA26MMA_64x128x16_F32F16F16_SSILNSP_5MajorE1ELSR_0ELNSP_7ScaleInE1ELSS_1EEEEEENS4_6LayoutINS5_IJNSA_ILi2EEESB_SB_EEENS5_IJSB_NSA_ILi0EEESY_EEEEENS5_IJNS4_10UnderscoreES11_S11_EEEEENS4_23SM90_TMA_LOAD_MULTICASTENS4_14ComposedLayoutINS4_7SwizzleILi3ELi4ELi3EEENS4_18smem_ptr_flag_bitsILi16EEENSV_INS5_IJSH_SC_EEENS5_IJSB_SH_EEEEEEEvNS4_8identityENS4_13SM90_TMA_LOADENS15_IS17_S19_NSV_INS5_IJSC_SH_EEENS5_IJSH_SB_EEEEEEEvS1E_EENS_8epilogue10collective6detail29Sm90TmaWarpSpecializedAdapterINS1M_15DefaultEpilogueISJ_SL_SL_NS1L_6thread17LinearCombinationISJ_Li1EffLNS1Q_9ScaleType4KindE0ELNS_15FloatRoundStyleE2ESJ_EENS1_15EpilogueDefaultEEEEEvvEEEEvNT_6ParamsE,"aw",@nobits
	.sectionflags	@""
	.align	16
	.zero		1024


//--------------------- .nv.shared.reserved.0     --------------------------
	.section	.nv.shared.reserved.0,"aw",@nobits
	.weak		__nv_reservedSMEM_offset_0_alias
	.size		__nv_reservedSMEM_offset_0_alias, 0, 0
	.other		__nv_reservedSMEM_offset_0_alias,@"STO_CUDA_RESERVED_SHARED STV_DEFAULT"
__nv_reservedSMEM_offset_0_alias:
	.zero		0


//--------------------- .nv.global                --------------------------
	.section	.nv.global,"aw",@nobits
.nv.global:
	.type		_ZN40_INTERNAL_5978138a_4_k_cu_92c481d0_158254cute1_E,@object
	.size		_ZN40_INTERNAL_5978138a_4_k_cu_92c481d0_158254cute1_E,(_ZN40_INTERNAL_5978138a_4_k_cu_92c481d0_158254cuda3std3__45__cpo6cbeginE - _ZN40_INTERNAL_5978138a_4_k_cu_92c481d0_158254cute1_E)
_ZN40_INTERNAL_5978138a_4_k_cu_92c481d0_158254cute1_E:
	.zero		1
	.type		_ZN40_INTERNAL_5978138a_4_k_cu_92c481d0_158254cuda3std3__45__cpo6cbeginE,@object
	.size		_ZN40_INTERNAL_5978138a_4_k_cu_92c481d0_158254cuda3std3__45__cpo6cbeginE,(_ZN40_INTERNAL_5978138a_4_k_cu_92c481d0_158254cuda3std3__48in_placeE - _ZN40_INTERNAL_5978138a_4_k_cu_92c481d0_158254cuda3std3__45__cpo6cbeginE)
_ZN40_INTERNAL_5978138a_4_k_cu_92c481d0_158254cuda3std3__45__cpo6cbeginE:
	.zero		1
	.type		_ZN40_INTERNAL_5978138a_4_k_cu_92c481d0_158254cuda3std3__48in_placeE,@object
	.size		_ZN40_INTERNAL_5978138a_4_k_cu_92c481d0_158254cuda3std3__48in_placeE,(_ZN40_INTERNAL_5978138a_4_k_cu_92c481d0_158254cuda3std6ranges3__45__cpo9iter_moveE - _ZN40_INTERNAL_5978138a_4_k_cu_92c481d0_158254cuda3std3__48in_placeE)
_ZN40_INTERNAL_5978138a_4_k_cu_92c481d0_158254cuda3std3__48in_placeE:
	.zero		1
	.type		_ZN40_INTERNAL_5978138a_4_k_cu_92c481d0_158254cuda3std6ranges3__45__cpo9iter_moveE,@object
	.size		_ZN40_INTERNAL_5978138a_4_k_cu_92c481d0_158254cuda3std6ranges3__45__cpo9iter_moveE,(_ZN40_INTERNAL_5978138a_4_k_cu_92c481d0_158254cuda3std3__45__cpo5beginE - _ZN40_INTERNAL_5978138a_4_k_cu_92c481d0_158254cuda3std6ranges3__45__cpo9iter_moveE)
_ZN40_INTERNAL_5978138a_4_k_cu_92c481d0_158254cuda3std6ranges3__45__cpo9iter_moveE:
	.zero		1
	.type		_ZN40_INTERNAL_5978138a_4_k_cu_92c481d0_158254cuda3std3__45__cpo5beginE,@object
	.size		_ZN40_INTERNAL_5978138a_4_k_cu_92c481d0_158254cuda3std3__45__cpo5beginE,(_ZN40_INTERNAL_5978138a_4_k_cu_92c481d0_158254cuda3std3__442_GLOBAL__N__5978138a_4_k_cu_92c481d0_158256ignoreE - _ZN40_INTERNAL_5978138a_4_k_cu_92c481d0_158254cuda3std3__45__cpo5beginE)
_ZN40_INTERNAL_5978138a_4_k_cu_92c481d0_158254cuda3std3__45__cpo5beginE:
	.zero		1
	.type		_ZN40_INTERNAL_5978138a_4_k_cu_92c481d0_158254cuda3std3__442_GLOBAL__N__5978138a_4_k_cu_92c481d0_158256ignoreE,@object
	.size		_ZN40_INTERNAL_5978138a_4_k_cu_92c481d0_158254cuda3std3__442_GLOBAL__N__5978138a_4_k_cu_92c481d0_158256ignoreE,(_ZN40_INTERNAL_5978138a_4_k_cu_92c481d0_158254cute7productE - _ZN40_INTERNAL_5978138a_4_k_cu_92c481d0_158254cuda3std3__442_GLOBAL__N__5978138a_4_k_cu_92c481d0_158256ignoreE)
_ZN40_INTERNAL_5978138a_4_k_cu_92c481d0_158254cuda3std3__442_GLOBAL__N__5978138a_4_k_cu_92c481d0_158256ignoreE:
	.zero		1
	.type		_ZN40_INTERNAL_5978138a_4_k_cu_92c481d0_158254cute7productE,@object
	.size		_ZN40_INTERNAL_5978138a_4_k_cu_92c481d0_158254cute7productE,(_ZN40_INTERNAL_5978138a_4_k_cu_92c481d0_158254cuda3std3__45__cpo3endE - _ZN40_INTERNAL_5978138a_4_k_cu_92c481d0_158254cute7productE)
_ZN40_INTERNAL_5978138a_4_k_cu_92c481d0_158254cute7productE:
	.zero		1
	.type		_ZN40_INTERNAL_5978138a_4_k_cu_92c481d0_158254cuda3std3__45__cpo3endE,@object
	.size		_ZN40_INTERNAL_5978138a_4_k_cu_92c481d0_158254cuda3std3__45__cpo3endE,(_ZN40_INTERNAL_5978138a_4_k_cu_92c481d0_158254cuda3std3__419piecewise_constructE - _ZN40_INTERNAL_5978138a_4_k_cu_92c481d0_158254cuda3std3__45__cpo3endE)
_ZN40_INTERNAL_5978138a_4_k_cu_92c481d0_158254cuda3std3__45__cpo3endE:
	.zero		1
	.type		_ZN40_INTERNAL_5978138a_4_k_cu_92c481d0_158254cuda3std3__419piecewise_constructE,@object
	.size		_ZN40_INTERNAL_5978138a_4_k_cu_92c481d0_158254cuda3std3__419piecewise_constructE,(_ZN40_INTERNAL_5978138a_4_k_cu_92c481d0_158254cuda3std3__45__cpo4cendE - _ZN40_INTERNAL_5978138a_4_k_cu_92c481d0_158254cuda3std3__419piecewise_constructE)
_ZN40_INTERNAL_5978138a_4_k_cu_92c481d0_158254cuda3std3__419piecewise_constructE:
	.zero		1
	.type		_ZN40_INTERNAL_5978138a_4_k_cu_92c481d0_158254cuda3std3__45__cpo4cendE,@object
	.size		_ZN40_INTERNAL_5978138a_4_k_cu_92c481d0_158254cuda3std3__45__cpo4cendE,(_ZN40_INTERNAL_5978138a_4_k_cu_92c481d0_158254cuda3std6ranges3__45__cpo4swapE - _ZN40_INTERNAL_5978138a_4_k_cu_92c481d0_158254cuda3std3__45__cpo4cendE)
_ZN40_INTERNAL_5978138a_4_k_cu_92c481d0_158254cuda3std3__45__cpo4cendE:
	.zero		1
	.type		_ZN40_INTERNAL_5978138a_4_k_cu_92c481d0_158254cuda3std6ranges3__45__cpo4swapE,@object
	.size		_ZN40_INTERNAL_5978138a_4_k_cu_92c481d0_158254cuda3std6ranges3__45__cpo4swapE,(.L_8 - _ZN40_INTERNAL_5978138a_4_k_cu_92c481d0_158254cuda3std6ranges3__45__cpo4swapE)
_ZN40_INTERNAL_5978138a_4_k_cu_92c481d0_158254cuda3std6ranges3__45__cpo4swapE:
	.zero		1
.L_8:


//--------------------- .nv.constant0._ZN7cutlass13device_kernelINS_4gemm6kernel13GemmUniversalIN4cute5tupleIJiiiiEEENS1_10collective13CollectiveMmaINS1_34MainloopSm90TmaGmmaWarpSpecializedILi5ENS5_IJNS4_1CILi1EEENSA_ILi8EEESB_EEENS1_35KernelTmaWarpSpecializedCooperativeEEENS5_IJNSA_ILi128EEESG_NSA_ILi64EEEEEENS_6half_tENS5_IJSB_llEEESJ_NS5_IJlSB_lEEENS4_8TiledMMAINS4_8MMA_AtomIJNS4_4SM904GMMA26MMA_64x128x16_F32F16F16_SSILNSP_5MajorE1ELSR_0ELNSP_7ScaleInE1ELSS_1EEEEEENS4_6LayoutINS5_IJNSA_ILi2EEESB_SB_EEENS5_IJSB_NSA_ILi0EEESY_EEEEENS5_IJNS4_10UnderscoreES11_S11_EEEEENS4_23SM90_TMA_LOAD_MULTICASTENS4_14ComposedLayoutINS4_7SwizzleILi3ELi4ELi3EEENS4_18smem_ptr_flag_bitsILi16EEENSV_INS5_IJSH_SC_EEENS5_IJSB_SH_EEEEEEEvNS4_8identityENS4_13SM90_TMA_LOADENS15_IS17_S19_NSV_INS5_IJSC_SH_EEENS5_IJSH_SB_EEEEEEEvS1E_EENS_8epilogue10collective6detail29Sm90TmaWarpSpecializedAdapterINS1M_15DefaultEpilogueISJ_SL_SL_NS1L_6thread17LinearCombinationISJ_Li1EffLNS1Q_9ScaleType4KindE0ELNS_15FloatRoundStyleE2ESJ_EENS1_15EpilogueDefaultEEEEEvvEEEEvNT_6ParamsE --------------------------
	.section	.nv.constant0._ZN7cutlass13device_kernelINS_4gemm6kernel13GemmUniversalIN4cute5tupleIJiiiiEEENS1_10collective13CollectiveMmaINS1_34MainloopSm90TmaGmmaWarpSpecializedILi5ENS5_IJNS4_1CILi1EEENSA_ILi8EEESB_EEENS1_35KernelTmaWarpSpecializedCooperativeEEENS5_IJNSA_ILi128EEESG_NSA_ILi64EEEEEENS_6half_tENS5_IJSB_llEEESJ_NS5_IJlSB_lEEENS4_8TiledMMAINS4_8MMA_AtomIJNS4_4SM904GMMA26MMA_64x128x16_F32F16F16_SSILNSP_5MajorE1ELSR_0ELNSP_7ScaleInE1ELSS_1EEEEEENS4_6LayoutINS5_IJNSA_ILi2EEESB_SB_EEENS5_IJSB_NSA_ILi0EEESY_EEEEENS5_IJNS4_10UnderscoreES11_S11_EEEEENS4_23SM90_TMA_LOAD_MULTICASTENS4_14ComposedLayoutINS4_7SwizzleILi3ELi4ELi3EEENS4_18smem_ptr_flag_bitsILi16EEENSV_INS5_IJSH_SC_EEENS5_IJSB_SH_EEEEEEEvNS4_8identityENS4_13SM90_TMA_LOADENS15_IS17_S19_NSV_INS5_IJSC_SH_EEENS5_IJSH_SB_EEEEEEEvS1E_EENS_8epilogue10collective6detail29Sm90TmaWarpSpecializedAdapterINS1M_15DefaultEpilogueISJ_SL_SL_NS1L_6thread17LinearCombinationISJ_Li1EffLNS1Q_9ScaleType4KindE0ELNS_15FloatRoundStyleE2ESJ_EENS1_15EpilogueDefaultEEEEEvvEEEEvNT_6ParamsE,"a",@progbits
	.sectionflags	@""
	.align	4
.nv.constant0._ZN7cutlass13device_kernelINS_4gemm6kernel13GemmUniversalIN4cute5tupleIJiiiiEEENS1_10collective13CollectiveMmaINS1_34MainloopSm90TmaGmmaWarpSpecializedILi5ENS5_IJNS4_1CILi1EEENSA_ILi8EEESB_EEENS1_35KernelTmaWarpSpecializedCooperativeEEENS5_IJNSA_ILi128EEESG_NSA_ILi64EEEEEENS_6half_tENS5_IJSB_llEEESJ_NS5_IJlSB_lEEENS4_8TiledMMAINS4_8MMA_AtomIJNS4_4SM904GMMA26MMA_64x128x16_F32F16F16_SSILNSP_5MajorE1ELSR_0ELNSP_7ScaleInE1ELSS_1EEEEEENS4_6LayoutINS5_IJNSA_ILi2EEESB_SB_EEENS5_IJSB_NSA_ILi0EEESY_EEEEENS5_IJNS4_10UnderscoreES11_S11_EEEEENS4_23SM90_TMA_LOAD_MULTICASTENS4_14ComposedLayoutINS4_7SwizzleILi3ELi4ELi3EEENS4_18smem_ptr_flag_bitsILi16EEENSV_INS5_IJSH_SC_EEENS5_IJSB_SH_EEEEEEEvNS4_8identityENS4_13SM90_TMA_LOADENS15_IS17_S19_NSV_INS5_IJSC_SH_EEENS5_IJSH_SB_EEEEEEEvS1E_EENS_8epilogue10collective6detail29Sm90TmaWarpSpecializedAdapterINS1M_15DefaultEpilogueISJ_SL_SL_NS1L_6thread17LinearCombinationISJ_Li1EffLNS1Q_9ScaleType4KindE0ELNS_15FloatRoundStyleE2ESJ_EENS1_15EpilogueDefaultEEEEEvvEEEEvNT_6ParamsE:
	.zero		1664


//--------------------- SYMBOLS --------------------------

	.type		.nv.reservedSmem.offset0,@object
	.size		.nv.reservedSmem.offset0,0x4
	.type		__assertfail,@function
